	.target	sm_90a

	.elftype	@"ET_EXEC"


//--------------------- .note.nv.tkinfo           --------------------------
	.section	.note.nv.tkinfo,"",@"SHT_NOTE"
	.sectionflags	@"SHF_NOTE_NV_TKINFO"
	.tkinfo
        /*0018*/ 	.word	0x00000002
        /*0030*/ 	.string	""
        /*0030*/ 	.string	"ptxas"
        /*0030*/ 	.string	"Cuda compilation tools, release 13.0, V13.0.88"
        /*0030*/ 	.string	"Build cuda_13.0.r13.0/compiler.36424714_0"
        /*0030*/ 	.string	"-arch sm_90a -m 64 "



//--------------------- .note.nv.cuinfo           --------------------------
	.section	.note.nv.cuinfo,"",@"SHT_NOTE"
	.sectionflags	@"SHF_NOTE_NV_CUINFO"
        /*0018*/ 	.short	0x0002
        /*001a*/ 	.short	0x005a
        /*001c*/ 	.short	0x0082
	.zero		2


//--------------------- .nv.info                  --------------------------
	.section	.nv.info,"",@"SHT_CUDA_INFO"
	.align	4


	//----- nvinfo : EIATTR_REGCOUNT
	.align		4
        /*0000*/ 	.byte	0x04, 0x2f
        /*0002*/ 	.short	(.L_15 - .L_14)
	.align		4
.L_14:
        /*0004*/ 	.word	index@(_ZN7cutlass13device_kernelINS_4gemm6kernel13GemmUniversalIN4cute5tupleIJiiiiEEENS1_10collective13CollectiveMmaINS1_34MainloopSm90TmaGmmaWarpSpecializedILi7ENS5_IJNS4_1CILi1EEESB_SB_EEENS1_35KernelTmaWarpSpecializedCooperativeEEENS5_IJNSA_ILi256EEESF_NSA_ILi32EEEEEENS_6half_tENS5_IJlSB_lEEESI_NS5_IJSB_llEEENS4_8TiledMMAINS4_8MMA_AtomIJNS4_4SM904GMMA26MMA_64x256x16_F32F16F16_SSILNSO_5MajorE0ELSQ_1ELNSO_7ScaleInE1ELSR_1EEEEEENS4_6LayoutINS5_IJNSA_ILi2EEESB_SB_EEENS5_IJSB_NSA_ILi0EEESX_EEEEENS5_IJNS4_10UnderscoreES10_S10_EEEEENS4_13SM90_TMA_LOADENS4_14ComposedLayoutINS4_7SwizzleILi2ELi4ELi3EEENS4_18smem_ptr_flag_bitsILi16EEENSU_INS5_IJNSA_ILi8EEESG_EEENS5_IJSG_SB_EEEEEEEvNS4_8identityES13_NS14_INS15_ILi3ELi4ELi3EEES18_NSU_INS5_IJNSA_ILi64EEES19_EEENS5_IJSB_S1G_EEEEEEEvS1E_EENS_8epilogue10collective6detail29Sm90TmaWarpSpecializedAdapterINS1N_15DefaultEpilogueISI_SJ_SJ_NS1M_6thread17LinearCombinationISI_Li1EffLNS1R_9ScaleType4KindE0ELNS_15FloatRoundStyleE2ESI_EENS1_15EpilogueDefaultEEEEEvvEEEEvNT_6ParamsE)
        /*0008*/ 	.word	0x000000a8


	//----- nvinfo : EIATTR_FRAME_SIZE
	.align		4
.L_15:
        /*000c*/ 	.byte	0x04, 0x11
        /*000e*/ 	.short	(.L_17 - .L_16)
	.align		4
.L_16:
        /*0010*/ 	.word	index@(_ZN7cutlass13device_kernelINS_4gemm6kernel13GemmUniversalIN4cute5tupleIJiiiiEEENS1_10collective13CollectiveMmaINS1_34MainloopSm90TmaGmmaWarpSpecializedILi7ENS5_IJNS4_1CILi1EEESB_SB_EEENS1_35KernelTmaWarpSpecializedCooperativeEEENS5_IJNSA_ILi256EEESF_NSA_ILi32EEEEEENS_6half_tENS5_IJlSB_lEEESI_NS5_IJSB_llEEENS4_8TiledMMAINS4_8MMA_AtomIJNS4_4SM904GMMA26MMA_64x256x16_F32F16F16_SSILNSO_5MajorE0ELSQ_1ELNSO_7ScaleInE1ELSR_1EEEEEENS4_6LayoutINS5_IJNSA_ILi2EEESB_SB_EEENS5_IJSB_NSA_ILi0EEESX_EEEEENS5_IJNS4_10UnderscoreES10_S10_EEEEENS4_13SM90_TMA_LOADENS4_14ComposedLayoutINS4_7SwizzleILi2ELi4ELi3EEENS4_18smem_ptr_flag_bitsILi16EEENSU_INS5_IJNSA_ILi8EEESG_EEENS5_IJSG_SB_EEEEEEEvNS4_8identityES13_NS14_INS15_ILi3ELi4ELi3EEES18_NSU_INS5_IJNSA_ILi64EEES19_EEENS5_IJSB_S1G_EEEEEEEvS1E_EENS_8epilogue10collective6detail29Sm90TmaWarpSpecializedAdapterINS1N_15DefaultEpilogueISI_SJ_SJ_NS1M_6thread17LinearCombinationISI_Li1EffLNS1R_9ScaleType4KindE0ELNS_15FloatRoundStyleE2ESI_EENS1_15EpilogueDefaultEEEEEvvEEEEvNT_6ParamsE)
        /*0014*/ 	.word	0x000004c0


	//----- nvinfo : EIATTR_MIN_STACK_SIZE
	.align		4
.L_17:
        /*0018*/ 	.byte	0x04, 0x12
        /*001a*/ 	.short	(.L_19 - .L_18)
	.align		4
.L_18:
        /*001c*/ 	.word	index@(_ZN7cutlass13device_kernelINS_4gemm6kernel13GemmUniversalIN4cute5tupleIJiiiiEEENS1_10collective13CollectiveMmaINS1_34MainloopSm90TmaGmmaWarpSpecializedILi7ENS5_IJNS4_1CILi1EEESB_SB_EEENS1_35KernelTmaWarpSpecializedCooperativeEEENS5_IJNSA_ILi256EEESF_NSA_ILi32EEEEEENS_6half_tENS5_IJlSB_lEEESI_NS5_IJSB_llEEENS4_8TiledMMAINS4_8MMA_AtomIJNS4_4SM904GMMA26MMA_64x256x16_F32F16F16_SSILNSO_5MajorE0ELSQ_1ELNSO_7ScaleInE1ELSR_1EEEEEENS4_6LayoutINS5_IJNSA_ILi2EEESB_SB_EEENS5_IJSB_NSA_ILi0EEESX_EEEEENS5_IJNS4_10UnderscoreES10_S10_EEEEENS4_13SM90_TMA_LOADENS4_14ComposedLayoutINS4_7SwizzleILi2ELi4ELi3EEENS4_18smem_ptr_flag_bitsILi16EEENSU_INS5_IJNSA_ILi8EEESG_EEENS5_IJSG_SB_EEEEEEEvNS4_8identityES13_NS14_INS15_ILi3ELi4ELi3EEES18_NSU_INS5_IJNSA_ILi64EEES19_EEENS5_IJSB_S1G_EEEEEEEvS1E_EENS_8epilogue10collective6detail29Sm90TmaWarpSpecializedAdapterINS1N_15DefaultEpilogueISI_SJ_SJ_NS1M_6thread17LinearCombinationISI_Li1EffLNS1R_9ScaleType4KindE0ELNS_15FloatRoundStyleE2ESI_EENS1_15EpilogueDefaultEEEEEvvEEEEvNT_6ParamsE)
        /*0020*/ 	.word	0x000004c0
.L_19:


//--------------------- .nv.compat                --------------------------
	.section	.nv.compat,"",@"SHT_CUDA_COMPAT_INFO"
	.align	4
        /*0000*/ 	.byte	0x02, 0x09, 0x01, 0x00, 0x02, 0x02, 0x04, 0x00, 0x02, 0x05, 0x05, 0x00, 0x03, 0x07, 0x01, 0x01
        /*0010*/ 	.byte	0x02, 0x03, 0x01, 0x00, 0x02, 0x06, 0x01, 0x00, 0x04, 0x0b, 0x08, 0x00, 0x00, 0x00, 0x00, 0x00
        /*0020*/ 	.byte	0x00, 0x00, 0x00, 0x00


//--------------------- .nv.info._ZN7cutlass13device_kernelINS_4gemm6kernel13GemmUniversalIN4cute5tupleIJiiiiEEENS1_10collective13CollectiveMmaINS1_34MainloopSm90TmaGmmaWarpSpecializedILi7ENS5_IJNS4_1CILi1EEESB_SB_EEENS1_35KernelTmaWarpSpecializedCooperativeEEENS5_IJNSA_ILi256EEESF_NSA_ILi32EEEEEENS_6half_tENS5_IJlSB_lEEESI_NS5_IJSB_llEEENS4_8TiledMMAINS4_8MMA_AtomIJNS4_4SM904GMMA26MMA_64x256x16_F32F16F16_SSILNSO_5MajorE0ELSQ_1ELNSO_7ScaleInE1ELSR_1EEEEEENS4_6LayoutINS5_IJNSA_ILi2EEESB_SB_EEENS5_IJSB_NSA_ILi0EEESX_EEEEENS5_IJNS4_10UnderscoreES10_S10_EEEEENS4_13SM90_TMA_LOADENS4_14ComposedLayoutINS4_7SwizzleILi2ELi4ELi3EEENS4_18smem_ptr_flag_bitsILi16EEENSU_INS5_IJNSA_ILi8EEESG_EEENS5_IJSG_SB_EEEEEEEvNS4_8identityES13_NS14_INS15_ILi3ELi4ELi3EEES18_NSU_INS5_IJNSA_ILi64EEES19_EEENS5_IJSB_S1G_EEEEEEEvS1E_EENS_8epilogue10collective6detail29Sm90TmaWarpSpecializedAdapterINS1N_15DefaultEpilogueISI_SJ_SJ_NS1M_6thread17LinearCombinationISI_Li1EffLNS1R_9ScaleType4KindE0ELNS_15FloatRoundStyleE2ESI_EENS1_15EpilogueDefaultEEEEEvvEEEEvNT_6ParamsE --------------------------
	.section	.nv.info._ZN7cutlass13device_kernelINS_4gemm6kernel13GemmUniversalIN4cute5tupleIJiiiiEEENS1_10collective13CollectiveMmaINS1_34MainloopSm90TmaGmmaWarpSpecializedILi7ENS5_IJNS4_1CILi1EEESB_SB_EEENS1_35KernelTmaWarpSpecializedCooperativeEEENS5_IJNSA_ILi256EEESF_NSA_ILi32EEEEEENS_6half_tENS5_IJlSB_lEEESI_NS5_IJSB_llEEENS4_8TiledMMAINS4_8MMA_AtomIJNS4_4SM904GMMA26MMA_64x256x16_F32F16F16_SSILNSO_5MajorE0ELSQ_1ELNSO_7ScaleInE1ELSR_1EEEEEENS4_6LayoutINS5_IJNSA_ILi2EEESB_SB_EEENS5_IJSB_NSA_ILi0EEESX_EEEEENS5_IJNS4_10UnderscoreES10_S10_EEEEENS4_13SM90_TMA_LOADENS4_14ComposedLayoutINS4_7SwizzleILi2ELi4ELi3EEENS4_18smem_ptr_flag_bitsILi16EEENSU_INS5_IJNSA_ILi8EEESG_EEENS5_IJSG_SB_EEEEEEEvNS4_8identityES13_NS14_INS15_ILi3ELi4ELi3EEES18_NSU_INS5_IJNSA_ILi64EEES19_EEENS5_IJSB_S1G_EEEEEEEvS1E_EENS_8epilogue10collective6detail29Sm90TmaWarpSpecializedAdapterINS1N_15DefaultEpilogueISI_SJ_SJ_NS1M_6thread17LinearCombinationISI_Li1EffLNS1R_9ScaleType4KindE0ELNS_15FloatRoundStyleE2ESI_EENS1_15EpilogueDefaultEEEEEvvEEEEvNT_6ParamsE,"",@"SHT_CUDA_INFO"
	.sectionflags	@""
	.align	4


	//----- nvinfo : EIATTR_CUDA_API_VERSION
	.align		4
        /*0000*/ 	.byte	0x04, 0x37
        /*0002*/ 	.short	(.L_21 - .L_20)
.L_20:
        /*0004*/ 	.word	0x00000082


	//----- nvinfo : EIATTR_KPARAM_INFO
	.align		4
.L_21:
        /*0008*/ 	.byte	0x04, 0x17
        /*000a*/ 	.short	(.L_23 - .L_22)
.L_22:
        /*000c*/ 	.word	0x00000000
        /*0010*/ 	.short	0x0000
        /*0012*/ 	.short	0x0070
        /*0014*/ 	.byte	0x00, 0xf0, 0x01, 0x10


	//----- nvinfo : EIATTR_SPARSE_MMA_MASK
	.align		4
.L_23:
        /*0018*/ 	.byte	0x03, 0x50
        /*001a*/ 	.short	0x0000


	//----- nvinfo : EIATTR_MAXREG_COUNT
	.align		4
        /*001c*/ 	.byte	0x03, 0x1b
        /*001e*/ 	.short	0x00a8


	//----- nvinfo : EIATTR_NUM_BARRIERS
	.align		4
        /*0020*/ 	.byte	0x02, 0x4c
        /*0022*/ 	.byte	0x01
	.zero		1


	//----- nvinfo : EIATTR_EXTERNS
	.align		4
        /*0024*/ 	.byte	0x04, 0x0f
        /*0026*/ 	.short	(.L_25 - .L_24)


	//   ....[0]....
	.align		4
.L_24:
        /*0028*/ 	.word	index@(__assertfail)


	//----- nvinfo : EIATTR_ANNOTATIONS
	.align		4
.L_25:
        /*002c*/ 	.byte	0x04, 0x55
        /*002e*/ 	.short	(.L_27 - .L_26)


	//   ....[0]....
.L_26:
        /*0030*/ 	.word	0x00000001
        /*0034*/ 	.byte	0xf0, 0x06, 0x00, 0x00, 0x01, 0x00, 0x00, 0x00, 0x10, 0x07, 0x00, 0x00, 0x01, 0x00, 0x00, 0x00
        /* <DEDUP_REMOVED lines=377> */
        /*17d4*/ 	.byte	0x40, 0x6f, 0x01, 0x00


	//----- nvinfo : EIATTR_MERCURY_ISA_VERSION
	.align		4
.L_27:
        /*17d8*/ 	.byte	0x03, 0x5f
        /*17da*/ 	.short	0x0101


	//----- nvinfo : EIATTR_INT_WARP_WIDE_INSTR_OFFSETS
	.align		4
        /*17dc*/ 	.byte	0x04, 0x31
        /*17de*/ 	.short	(.L_29 - .L_28)


	//   ....[0]....
.L_28:
        /*17e0*/ 	.word	0x00000560


	//   ....[1]....
        /*17e4*/ 	.word	0x00000570


	//   ....[2]....
        /*17e8*/ 	.word	0x00000600


	//----- nvinfo : EIATTR_COOP_GROUP_MASK_REGIDS
	.align		4
.L_29:
        /*17ec*/ 	.byte	0x04, 0x29
        /*17ee*/ 	.short	(.L_31 - .L_30)


	//   ....[0]....
.L_30:
        /*17f0*/ 	.word	0xffffffff


	//   ....[1]....
        /*17f4*/ 	.word	0xffffffff


	//   ....[2]....
        /*17f8*/ 	.word	0xffffffff


	//   ....[3]....
        /*17fc*/ 	.word	0xffffffff


	//   ....[4]....
        /*1800*/ 	.word	0xffffffff


	//----- nvinfo : EIATTR_COOP_GROUP_INSTR_OFFSETS
	.align		4
.L_31:
        /*1804*/ 	.byte	0x04, 0x28
        /*1806*/ 	.short	(.L_33 - .L_32)


	//   ....[0]....
.L_32:
        /*1808*/ 	.word	0x00000070


	//   ....[1]....
        /*180c*/ 	.word	0x00000080


	//   ....[2]....
        /*1810*/ 	.word	0x000001a0


	//   ....[3]....
        /*1814*/ 	.word	0x00000410


	//   ....[4]....
        /*1818*/ 	.word	0x000011d0


	//----- nvinfo : EIATTR_REG_RECONFIG
	.align		4
.L_33:
        /*181c*/ 	.byte	0x01, 0x54
	.zero		2


	//----- nvinfo : EIATTR_SYSCALL_OFFSETS
	.align		4
        /*1820*/ 	.byte	0x04, 0x46
        /*1822*/ 	.short	(.L_35 - .L_34)


	//   ....[0]....
.L_34:
        /*1824*/ 	.word	0x00001380


	//----- nvinfo : EIATTR_MBARRIER_INSTR_OFFSETS
	.align		4
.L_35:
        /*1828*/ 	.byte	0x04, 0x39
        /*182a*/ 	.short	(.L_37 - .L_36)


	//   ....[0]....
.L_36:
        /*182c*/ 	.word	0x00000320
        /*1830*/ 	.word	0x000000ff
        /*1834*/ 	.word	0x00000000
        /*1838*/ 	.short	0x0100
        /*183a*/ 	.byte	0x08
	.zero		1


	//   ....[1]....
        /*183c*/ 	.word	0x00000330
        /*1840*/ 	.word	0x000000ff
        /*1844*/ 	.word	0x00000038
        /*1848*/ 	.short	0x0100
        /*184a*/ 	.byte	0x08
	.zero		1


	//   ....[2]....
        /*184c*/ 	.word	0x00000340
        /*1850*/ 	.word	0x000000ff
        /*1854*/ 	.word	0x00000008
        /*1858*/ 	.short	0x0100
        /*185a*/ 	.byte	0x08
	.zero		1


	//   ....[3]....
        /*185c*/ 	.word	0x00000350
        /*1860*/ 	.word	0x000000ff
        /*1864*/ 	.word	0x00000040
        /*1868*/ 	.short	0x0100
        /*186a*/ 	.byte	0x08
	.zero		1


	//   ....[4]....
        /*186c*/ 	.word	0x00000360
        /*1870*/ 	.word	0x000000ff
        /*1874*/ 	.word	0x00000010
        /*1878*/ 	.short	0x0100
        /*187a*/ 	.byte	0x08
	.zero		1


	//   ....[5]....
        /*187c*/ 	.word	0x00000370
        /*1880*/ 	.word	0x000000ff
        /*1884*/ 	.word	0x00000048
        /*1888*/ 	.short	0x0100
        /*188a*/ 	.byte	0x08
	.zero		1


	//   ....[6]....
        /*188c*/ 	.word	0x00000380
        /*1890*/ 	.word	0x000000ff
        /*1894*/ 	.word	0x00000018
        /*1898*/ 	.short	0x0100
        /*189a*/ 	.byte	0x08
	.zero		1


	//   ....[7]....
        /*189c*/ 	.word	0x00000390
        /*18a0*/ 	.word	0x000000ff
        /*18a4*/ 	.word	0x00000050
        /*18a8*/ 	.short	0x0100
        /*18aa*/ 	.byte	0x08
	.zero		1


	//   ....[8]....
        /*18ac*/ 	.word	0x000003a0
        /*18b0*/ 	.word	0x000000ff
        /*18b4*/ 	.word	0x00000020
        /*18b8*/ 	.short	0x0100
        /*18ba*/ 	.byte	0x08
	.zero		1


	//   ....[9]....
        /*18bc*/ 	.word	0x000003b0
        /*18c0*/ 	.word	0x000000ff
        /*18c4*/ 	.word	0x00000058
        /*18c8*/ 	.short	0x0100
        /*18ca*/ 	.byte	0x08
	.zero		1


	//   ....[10]....
        /*18cc*/ 	.word	0x000003c0
        /*18d0*/ 	.word	0x000000ff
        /*18d4*/ 	.word	0x00000028
        /*18d8*/ 	.short	0x0100
        /*18da*/ 	.byte	0x08
	.zero		1


	//   ....[11]....
        /*18dc*/ 	.word	0x000003d0
        /*18e0*/ 	.word	0x000000ff
        /*18e4*/ 	.word	0x00000060
        /*18e8*/ 	.short	0x0100
        /*18ea*/ 	.byte	0x08
	.zero		1


	//   ....[12]....
        /*18ec*/ 	.word	0x000003e0
        /*18f0*/ 	.word	0x000000ff
        /*18f4*/ 	.word	0x00000030
        /*18f8*/ 	.short	0x0100
        /*18fa*/ 	.byte	0x08
	.zero		1


	//   ....[13]....
        /*18fc*/ 	.word	0x000003f0
        /*1900*/ 	.word	0x000000ff
        /*1904*/ 	.word	0x00000068
        /*1908*/ 	.short	0x0100
        /*190a*/ 	.byte	0x08
	.zero		1


	//   ....[14]....
        /*190c*/ 	.word	0x00000680
        /*1910*/ 	.word	0x000000ff
        /*1914*/ 	.word	0x00000080
        /*1918*/ 	.short	0x0100
        /*191a*/ 	.byte	0x10
	.zero		1


	//   ....[15]....
        /*191c*/ 	.word	0x00000720
        /*1920*/ 	.word	0x000000ff
        /*1924*/ 	.word	0x00000088
        /*1928*/ 	.short	0x0100
        /*192a*/ 	.byte	0x10
	.zero		1


	//   ....[16]....
        /*192c*/ 	.word	0x00001420
        /*1930*/ 	.word	0x00000003
        /*1934*/ 	.word	0x00000000
        /*1938*/ 	.short	0x010a
        /*193a*/ 	.byte	0x3f
	.zero		1


	//   ....[17]....
        /*193c*/ 	.word	0x00001460
        /*1940*/ 	.word	0x00000003
        /*1944*/ 	.word	0x00000000
        /*1948*/ 	.short	0x010a
        /*194a*/ 	.byte	0x3f
	.zero		1


	//   ....[18]....
        /*194c*/ 	.word	0x00002a00
        /*1950*/ 	.word	0x000000ff
        /*1954*/ 	.word	0x00000000
        /*1958*/ 	.short	0x010a
        /*195a*/ 	.byte	0x04
	.zero		1


	//   ....[19]....
        /*195c*/ 	.word	0x00002a40
        /*1960*/ 	.word	0x000000ff
        /*1964*/ 	.word	0x00000000
        /*1968*/ 	.short	0x010a
        /*196a*/ 	.byte	0x04
	.zero		1


	//   ....[20]....
        /*196c*/ 	.word	0x00004a80
        /*1970*/ 	.word	0x000000ff
        /*1974*/ 	.word	0x00000000
        /*1978*/ 	.short	0x0101
        /*197a*/ 	.byte	0x04
	.zero		1


	//   ....[21]....
        /*197c*/ 	.word	0x00004cb0
        /*1980*/ 	.word	0x000000ff
        /*1984*/ 	.word	0x00000000
        /*1988*/ 	.short	0x0101
        /*198a*/ 	.byte	0x04
	.zero		1


	//   ....[22]....
        /*198c*/ 	.word	0x00016990
        /*1990*/ 	.word	0x0000000a
        /*1994*/ 	.word	0x00000038
        /*1998*/ 	.short	0x010a
        /*199a*/ 	.byte	0x3f
	.zero		1


	//   ....[23]....
        /*199c*/ 	.word	0x00016e50
        /*19a0*/ 	.word	0x00000003
        /*19a4*/ 	.word	0x00000088
        /*19a8*/ 	.short	0x0101
        /*19aa*/ 	.byte	0x3f
	.zero		1


	//   ....[24]....
        /*19ac*/ 	.word	0x00017640
        /*19b0*/ 	.word	0x00000005
        /*19b4*/ 	.word	0x00000000
        /*19b8*/ 	.short	0x010a
        /*19ba*/ 	.byte	0x3f
	.zero		1


	//   ....[25]....
        /*19bc*/ 	.word	0x000176d0
        /*19c0*/ 	.word	0x00000007
        /*19c4*/ 	.word	0x00000000
        /*19c8*/ 	.short	0x010a
        /*19ca*/ 	.byte	0x3f
	.zero		1


	//   ....[26]....
        /*19cc*/ 	.word	0x00017760
        /*19d0*/ 	.word	0x00000007
        /*19d4*/ 	.word	0x00000000
        /*19d8*/ 	.short	0x010a
        /*19da*/ 	.byte	0x3f
	.zero		1


	//   ....[27]....
        /*19dc*/ 	.word	0x000177f0
        /*19e0*/ 	.word	0x00000007
        /*19e4*/ 	.word	0x00000000
        /*19e8*/ 	.short	0x010a
        /*19ea*/ 	.byte	0x3f
	.zero		1


	//   ....[28]....
        /*19ec*/ 	.word	0x00017880
        /*19f0*/ 	.word	0x00000007
        /*19f4*/ 	.word	0x00000000
        /*19f8*/ 	.short	0x010a
        /*19fa*/ 	.byte	0x3f
	.zero		1


	//   ....[29]....
        /*19fc*/ 	.word	0x00017910
        /*1a00*/ 	.word	0x00000007
        /*1a04*/ 	.word	0x00000000
        /*1a08*/ 	.short	0x010a
        /*1a0a*/ 	.byte	0x3f
	.zero		1


	//   ....[30]....
        /*1a0c*/ 	.word	0x000179a0
        /*1a10*/ 	.word	0x00000003
        /*1a14*/ 	.word	0x00000000
        /*1a18*/ 	.short	0x010a
        /*1a1a*/ 	.byte	0x3f
	.zero		1


	//   ....[31]....
        /*1a1c*/ 	.word	0x00017a00
        /*1a20*/ 	.word	0x00000003
        /*1a24*/ 	.word	0x00000000
        /*1a28*/ 	.short	0x010a
        /*1a2a*/ 	.byte	0x3f
	.zero		1


	//   ....[32]....
        /*1a2c*/ 	.word	0x00017a60
        /*1a30*/ 	.word	0x00000005
        /*1a34*/ 	.word	0x00000000
        /*1a38*/ 	.short	0x010a
        /*1a3a*/ 	.byte	0x3f
	.zero		1


	//   ....[33]....
        /*1a3c*/ 	.word	0x00017b30
        /*1a40*/ 	.word	0x0000000a
        /*1a44*/ 	.word	0x00000038
        /*1a48*/ 	.short	0x010a
        /*1a4a*/ 	.byte	0x3f
	.zero		1


	//   ....[34]....
        /*1a4c*/ 	.word	0x00017c00
        /*1a50*/ 	.word	0x00000005
        /*1a54*/ 	.word	0x00000000
        /*1a58*/ 	.short	0x010a
        /*1a5a*/ 	.byte	0x3f
	.zero		1


	//   ....[35]....
        /*1a5c*/ 	.word	0x00017c50
        /*1a60*/ 	.word	0x00000007
        /*1a64*/ 	.word	0x00000000
        /*1a68*/ 	.short	0x010a
        /*1a6a*/ 	.byte	0x3f
	.zero		1


	//   ....[36]....
        /*1a6c*/ 	.word	0x00017ca0
        /*1a70*/ 	.word	0x00000007
        /*1a74*/ 	.word	0x00000000
        /*1a78*/ 	.short	0x010a
        /*1a7a*/ 	.byte	0x3f
	.zero		1


	//   ....[37]....
        /*1a7c*/ 	.word	0x00017cf0
        /*1a80*/ 	.word	0x00000007
        /*1a84*/ 	.word	0x00000000
        /*1a88*/ 	.short	0x010a
        /*1a8a*/ 	.byte	0x3f
	.zero		1


	//   ....[38]....
        /*1a8c*/ 	.word	0x00017d40
        /*1a90*/ 	.word	0x00000007
        /*1a94*/ 	.word	0x00000000
        /*1a98*/ 	.short	0x010a
        /*1a9a*/ 	.byte	0x3f
	.zero		1


	//   ....[39]....
        /*1a9c*/ 	.word	0x00017d90
        /*1aa0*/ 	.word	0x00000007
        /*1aa4*/ 	.word	0x00000000
        /*1aa8*/ 	.short	0x010a
        /*1aaa*/ 	.byte	0x3f
	.zero		1


	//----- nvinfo : EIATTR_NUM_MBARRIERS
	.align		4
.L_37:
        /*1aac*/ 	.byte	0x03, 0x38
        /*1aae*/ 	.short	0x0010


	//----- nvinfo : EIATTR_EXIT_INSTR_OFFSETS
	.align		4
        /*1ab0*/ 	.byte	0x04, 0x1c
        /*1ab2*/ 	.short	(.L_39 - .L_38)


	//   ....[0]....
.L_38:
        /*1ab4*/ 	.word	0x00000780


	//   ....[1]....
        /*1ab8*/ 	.word	0x000010f0


	//   ....[2]....
        /*1abc*/ 	.word	0x00015ee0


	//   ....[3]....
        /*1ac0*/ 	.word	0x000165f0


	//   ....[4]....
        /*1ac4*/ 	.word	0x000179f0


	//----- nvinfo : EIATTR_MAX_THREADS
	.align		4
.L_39:
        /*1ac8*/ 	.byte	0x04, 0x05
        /*1aca*/ 	.short	(.L_41 - .L_40)
.L_40:
        /*1acc*/ 	.word	0x00000180
        /*1ad0*/ 	.word	0x00000001
        /*1ad4*/ 	.word	0x00000001


	//----- nvinfo : EIATTR_CRS_STACK_SIZE
	.align		4
.L_41:
        /*1ad8*/ 	.byte	0x04, 0x1e
        /*1ada*/ 	.short	(.L_43 - .L_42)
.L_42:
        /*1adc*/ 	.word	0x00000000


	//----- nvinfo : EIATTR_CBANK_PARAM_SIZE
	.align		4
.L_43:
        /*1ae0*/ 	.byte	0x03, 0x19
        /*1ae2*/ 	.short	0x0470


	//----- nvinfo : EIATTR_PARAM_CBANK
	.align		4
        /*1ae4*/ 	.byte	0x04, 0x0a
        /*1ae6*/ 	.short	(.L_45 - .L_44)
	.align		4
.L_44:
        /*1ae8*/ 	.word	index@(.nv.constant0._ZN7cutlass13device_kernelINS_4gemm6kernel13GemmUniversalIN4cute5tupleIJiiiiEEENS1_10collective13CollectiveMmaINS1_34MainloopSm90TmaGmmaWarpSpecializedILi7ENS5_IJNS4_1CILi1EEESB_SB_EEENS1_35KernelTmaWarpSpecializedCooperativeEEENS5_IJNSA_ILi256EEESF_NSA_ILi32EEEEEENS_6half_tENS5_IJlSB_lEEESI_NS5_IJSB_llEEENS4_8TiledMMAINS4_8MMA_AtomIJNS4_4SM904GMMA26MMA_64x256x16_F32F16F16_SSILNSO_5MajorE0ELSQ_1ELNSO_7ScaleInE1ELSR_1EEEEEENS4_6LayoutINS5_IJNSA_ILi2EEESB_SB_EEENS5_IJSB_NSA_ILi0EEESX_EEEEENS5_IJNS4_10UnderscoreES10_S10_EEEEENS4_13SM90_TMA_LOADENS4_14ComposedLayoutINS4_7SwizzleILi2ELi4ELi3EEENS4_18smem_ptr_flag_bitsILi16EEENSU_INS5_IJNSA_ILi8EEESG_EEENS5_IJSG_SB_EEEEEEEvNS4_8identityES13_NS14_INS15_ILi3ELi4ELi3EEES18_NSU_INS5_IJNSA_ILi64EEES19_EEENS5_IJSB_S1G_EEEEEEEvS1E_EENS_8epilogue10collective6detail29Sm90TmaWarpSpecializedAdapterINS1N_15DefaultEpilogueISI_SJ_SJ_NS1M_6thread17LinearCombinationISI_Li1EffLNS1R_9ScaleType4KindE0ELNS_15FloatRoundStyleE2ESI_EENS1_15EpilogueDefaultEEEEEvvEEEEvNT_6ParamsE)
        /*1aec*/ 	.short	0x0210
        /*1aee*/ 	.short	0x0470


	//----- nvinfo : EIATTR_SW_WAR
	.align		4
.L_45:
        /*1af0*/ 	.byte	0x04, 0x36
        /*1af2*/ 	.short	(.L_47 - .L_46)
.L_46:
        /*1af4*/ 	.word	0x00000008
.L_47:


//--------------------- .nv.callgraph             --------------------------
	.section	.nv.callgraph,"",@"SHT_CUDA_CALLGRAPH"
	.align	4
	.sectionentsize	8
	.align		4
        /*0000*/ 	.word	0x00000000
	.align		4
        /*0004*/ 	.word	0xffffffff
	.align		4
        /*0008*/ 	.word	index@(_ZN7cutlass13device_kernelINS_4gemm6kernel13GemmUniversalIN4cute5tupleIJiiiiEEENS1_10collective13CollectiveMmaINS1_34MainloopSm90TmaGmmaWarpSpecializedILi7ENS5_IJNS4_1CILi1EEESB_SB_EEENS1_35KernelTmaWarpSpecializedCooperativeEEENS5_IJNSA_ILi256EEESF_NSA_ILi32EEEEEENS_6half_tENS5_IJlSB_lEEESI_NS5_IJSB_llEEENS4_8TiledMMAINS4_8MMA_AtomIJNS4_4SM904GMMA26MMA_64x256x16_F32F16F16_SSILNSO_5MajorE0ELSQ_1ELNSO_7ScaleInE1ELSR_1EEEEEENS4_6LayoutINS5_IJNSA_ILi2EEESB_SB_EEENS5_IJSB_NSA_ILi0EEESX_EEEEENS5_IJNS4_10UnderscoreES10_S10_EEEEENS4_13SM90_TMA_LOADENS4_14ComposedLayoutINS4_7SwizzleILi2ELi4ELi3EEENS4_18smem_ptr_flag_bitsILi16EEENSU_INS5_IJNSA_ILi8EEESG_EEENS5_IJSG_SB_EEEEEEEvNS4_8identityES13_NS14_INS15_ILi3ELi4ELi3EEES18_NSU_INS5_IJNSA_ILi64EEES19_EEENS5_IJSB_S1G_EEEEEEEvS1E_EENS_8epilogue10collective6detail29Sm90TmaWarpSpecializedAdapterINS1N_15DefaultEpilogueISI_SJ_SJ_NS1M_6thread17LinearCombinationISI_Li1EffLNS1R_9ScaleType4KindE0ELNS_15FloatRoundStyleE2ESI_EENS1_15EpilogueDefaultEEEEEvvEEEEvNT_6ParamsE)
	.align		4
        /*000c*/ 	.word	index@(__assertfail)
	.align		4
        /*0010*/ 	.word	0x00000000
	.align		4
        /*0014*/ 	.word	0xfffffffe
	.align		4
        /*0018*/ 	.word	0x00000000
	.align		4
        /*001c*/ 	.word	0xfffffffd
	.align		4
        /*0020*/ 	.word	0x00000000
	.align		4
        /*0024*/ 	.word	0xfffffffc


//--------------------- .nv.constant4             --------------------------
	.section	.nv.constant4,"a",@progbits
	.align	8
	.align		8
.nv.constant4:
        /*0000*/ 	.dword	__assertfail
	.align		8
        /*0008*/ 	.dword	__unnamed_1
	.align		8
        /*0010*/ 	.dword	_ZN40_INTERNAL_9e1a17d1_4_k_cu_febb0ec3_259924cuda3std3__45__cpo5beginE
	.align		8
        /*0018*/ 	.dword	_ZN40_INTERNAL_9e1a17d1_4_k_cu_febb0ec3_259924cuda3std3__45__cpo3endE
	.align		8
        /*0020*/ 	.dword	_ZN40_INTERNAL_9e1a17d1_4_k_cu_febb0ec3_259924cuda3std3__45__cpo6cbeginE
	.align		8
        /*0028*/ 	.dword	_ZN40_INTERNAL_9e1a17d1_4_k_cu_febb0ec3_259924cuda3std3__45__cpo4cendE
	.align		8
        /*0030*/ 	.dword	_ZN40_INTERNAL_9e1a17d1_4_k_cu_febb0ec3_259924cuda3std3__442_GLOBAL__N__9e1a17d1_4_k_cu_febb0ec3_259926ignoreE
	.align		8
        /*0038*/ 	.dword	_ZN40_INTERNAL_9e1a17d1_4_k_cu_febb0ec3_259924cuda3std3__419piecewise_constructE
	.align		8
        /*0040*/ 	.dword	_ZN40_INTERNAL_9e1a17d1_4_k_cu_febb0ec3_259924cuda3std3__48in_placeE
	.align		8
        /*0048*/ 	.dword	_ZN40_INTERNAL_9e1a17d1_4_k_cu_febb0ec3_259924cuda3std6ranges3__45__cpo4swapE
	.align		8
        /*0050*/ 	.dword	_ZN40_INTERNAL_9e1a17d1_4_k_cu_febb0ec3_259924cuda3std6ranges3__45__cpo9iter_moveE
	.align		8
        /*0058*/ 	.dword	_ZN40_INTERNAL_9e1a17d1_4_k_cu_febb0ec3_259924cute7productE
	.align		8
        /*0060*/ 	.dword	_ZN40_INTERNAL_9e1a17d1_4_k_cu_febb0ec3_259924cute1_E
	.align		8
        /*0068*/ 	.dword	$str$22
	.align		8
        /*0070*/ 	.dword	$str$23


//--------------------- .text._ZN7cutlass13device_kernelINS_4gemm6kernel13GemmUniversalIN4cute5tupleIJiiiiEEENS1_10collective13CollectiveMmaINS1_34MainloopSm90TmaGmmaWarpSpecializedILi7ENS5_IJNS4_1CILi1EEESB_SB_EEENS1_35KernelTmaWarpSpecializedCooperativeEEENS5_IJNSA_ILi256EEESF_NSA_ILi32EEEEEENS_6half_tENS5_IJlSB_lEEESI_NS5_IJSB_llEEENS4_8TiledMMAINS4_8MMA_AtomIJNS4_4SM904GMMA26MMA_64x256x16_F32F16F16_SSILNSO_5MajorE0ELSQ_1ELNSO_7ScaleInE1ELSR_1EEEEEENS4_6LayoutINS5_IJNSA_ILi2EEESB_SB_EEENS5_IJSB_NSA_ILi0EEESX_EEEEENS5_IJNS4_10UnderscoreES10_S10_EEEEENS4_13SM90_TMA_LOADENS4_14ComposedLayoutINS4_7SwizzleILi2ELi4ELi3EEENS4_18smem_ptr_flag_bitsILi16EEENSU_INS5_IJNSA_ILi8EEESG_EEENS5_IJSG_SB_EEEEEEEvNS4_8identityES13_NS14_INS15_ILi3ELi4ELi3EEES18_NSU_INS5_IJNSA_ILi64EEES19_EEENS5_IJSB_S1G_EEEEEEEvS1E_EENS_8epilogue10collective6detail29Sm90TmaWarpSpecializedAdapterINS1N_15DefaultEpilogueISI_SJ_SJ_NS1M_6thread17LinearCombinationISI_Li1EffLNS1R_9ScaleType4KindE0ELNS_15FloatRoundStyleE2ESI_EENS1_15EpilogueDefaultEEEEEvvEEEEvNT_6ParamsE --------------------------
	.section	.text._ZN7cutlass13device_kernelINS_4gemm6kernel13GemmUniversalIN4cute5tupleIJiiiiEEENS1_10collective13CollectiveMmaINS1_34MainloopSm90TmaGmmaWarpSpecializedILi7ENS5_IJNS4_1CILi1EEESB_SB_EEENS1_35KernelTmaWarpSpecializedCooperativeEEENS5_IJNSA_ILi256EEESF_NSA_ILi32EEEEEENS_6half_tENS5_IJlSB_lEEESI_NS5_IJSB_llEEENS4_8TiledMMAINS4_8MMA_AtomIJNS4_4SM904GMMA26MMA_64x256x16_F32F16F16_SSILNSO_5MajorE0ELSQ_1ELNSO_7ScaleInE1ELSR_1EEEEEENS4_6LayoutINS5_IJNSA_ILi2EEESB_SB_EEENS5_IJSB_NSA_ILi0EEESX_EEEEENS5_IJNS4_10UnderscoreES10_S10_EEEEENS4_13SM90_TMA_LOADENS4_14ComposedLayoutINS4_7SwizzleILi2ELi4ELi3EEENS4_18smem_ptr_flag_bitsILi16EEENSU_INS5_IJNSA_ILi8EEESG_EEENS5_IJSG_SB_EEEEEEEvNS4_8identityES13_NS14_INS15_ILi3ELi4ELi3EEES18_NSU_INS5_IJNSA_ILi64EEES19_EEENS5_IJSB_S1G_EEEEEEEvS1E_EENS_8epilogue10collective6detail29Sm90TmaWarpSpecializedAdapterINS1N_15DefaultEpilogueISI_SJ_SJ_NS1M_6thread17LinearCombinationISI_Li1EffLNS1R_9ScaleType4KindE0ELNS_15FloatRoundStyleE2ESI_EENS1_15EpilogueDefaultEEEEEvvEEEEvNT_6ParamsE,"ax",@progbits
	.align	128
.text._ZN7cutlass13device_kernelINS_4gemm6kernel13GemmUniversalIN4cute5tupleIJiiiiEEENS1_10collective13CollectiveMmaINS1_34MainloopSm90TmaGmmaWarpSpecializedILi7ENS5_IJNS4_1CILi1EEESB_SB_EEENS1_35KernelTmaWarpSpecializedCooperativeEEENS5_IJNSA_ILi256EEESF_NSA_ILi32EEEEEENS_6half_tENS5_IJlSB_lEEESI_NS5_IJSB_llEEENS4_8TiledMMAINS4_8MMA_AtomIJNS4_4SM904GMMA26MMA_64x256x16_F32F16F16_SSILNSO_5MajorE0ELSQ_1ELNSO_7ScaleInE1ELSR_1EEEEEENS4_6LayoutINS5_IJNSA_ILi2EEESB_SB_EEENS5_IJSB_NSA_ILi0EEESX_EEEEENS5_IJNS4_10UnderscoreES10_S10_EEEEENS4_13SM90_TMA_LOADENS4_14ComposedLayoutINS4_7SwizzleILi2ELi4ELi3EEENS4_18smem_ptr_flag_bitsILi16EEENSU_INS5_IJNSA_ILi8EEESG_EEENS5_IJSG_SB_EEEEEEEvNS4_8identityES13_NS14_INS15_ILi3ELi4ELi3EEES18_NSU_INS5_IJNSA_ILi64EEES19_EEENS5_IJSB_S1G_EEEEEEEvS1E_EENS_8epilogue10collective6detail29Sm90TmaWarpSpecializedAdapterINS1N_15DefaultEpilogueISI_SJ_SJ_NS1M_6thread17LinearCombinationISI_Li1EffLNS1R_9ScaleType4KindE0ELNS_15FloatRoundStyleE2ESI_EENS1_15EpilogueDefaultEEEEEvvEEEEvNT_6ParamsE:
        .type           _ZN7cutlass13device_kernelINS_4gemm6kernel13GemmUniversalIN4cute5tupleIJiiiiEEENS1_10collective13CollectiveMmaINS1_34MainloopSm90TmaGmmaWarpSpecializedILi7ENS5_IJNS4_1CILi1EEESB_SB_EEENS1_35KernelTmaWarpSpecializedCooperativeEEENS5_IJNSA_ILi256EEESF_NSA_ILi32EEEEEENS_6half_tENS5_IJlSB_lEEESI_NS5_IJSB_llEEENS4_8TiledMMAINS4_8MMA_AtomIJNS4_4SM904GMMA26MMA_64x256x16_F32F16F16_SSILNSO_5MajorE0ELSQ_1ELNSO_7ScaleInE1ELSR_1EEEEEENS4_6LayoutINS5_IJNSA_ILi2EEESB_SB_EEENS5_IJSB_NSA_ILi0EEESX_EEEEENS5_IJNS4_10UnderscoreES10_S10_EEEEENS4_13SM90_TMA_LOADENS4_14ComposedLayoutINS4_7SwizzleILi2ELi4ELi3EEENS4_18smem_ptr_flag_bitsILi16EEENSU_INS5_IJNSA_ILi8EEESG_EEENS5_IJSG_SB_EEEEEEEvNS4_8identityES13_NS14_INS15_ILi3ELi4ELi3EEES18_NSU_INS5_IJNSA_ILi64EEES19_EEENS5_IJSB_S1G_EEEEEEEvS1E_EENS_8epilogue10collective6detail29Sm90TmaWarpSpecializedAdapterINS1N_15DefaultEpilogueISI_SJ_SJ_NS1M_6thread17LinearCombinationISI_Li1EffLNS1R_9ScaleType4KindE0ELNS_15FloatRoundStyleE2ESI_EENS1_15EpilogueDefaultEEEEEvvEEEEvNT_6ParamsE,@function
        .size           _ZN7cutlass13device_kernelINS_4gemm6kernel13GemmUniversalIN4cute5tupleIJiiiiEEENS1_10collective13CollectiveMmaINS1_34MainloopSm90TmaGmmaWarpSpecializedILi7ENS5_IJNS4_1CILi1EEESB_SB_EEENS1_35KernelTmaWarpSpecializedCooperativeEEENS5_IJNSA_ILi256EEESF_NSA_ILi32EEEEEENS_6half_tENS5_IJlSB_lEEESI_NS5_IJSB_llEEENS4_8TiledMMAINS4_8MMA_AtomIJNS4_4SM904GMMA26MMA_64x256x16_F32F16F16_SSILNSO_5MajorE0ELSQ_1ELNSO_7ScaleInE1ELSR_1EEEEEENS4_6LayoutINS5_IJNSA_ILi2EEESB_SB_EEENS5_IJSB_NSA_ILi0EEESX_EEEEENS5_IJNS4_10UnderscoreES10_S10_EEEEENS4_13SM90_TMA_LOADENS4_14ComposedLayoutINS4_7SwizzleILi2ELi4ELi3EEENS4_18smem_ptr_flag_bitsILi16EEENSU_INS5_IJNSA_ILi8EEESG_EEENS5_IJSG_SB_EEEEEEEvNS4_8identityES13_NS14_INS15_ILi3ELi4ELi3EEES18_NSU_INS5_IJNSA_ILi64EEES19_EEENS5_IJSB_S1G_EEEEEEEvS1E_EENS_8epilogue10collective6detail29Sm90TmaWarpSpecializedAdapterINS1N_15DefaultEpilogueISI_SJ_SJ_NS1M_6thread17LinearCombinationISI_Li1EffLNS1R_9ScaleType4KindE0ELNS_15FloatRoundStyleE2ESI_EENS1_15EpilogueDefaultEEEEEvvEEEEvNT_6ParamsE,(.L_x_582 - _ZN7cutlass13device_kernelINS_4gemm6kernel13GemmUniversalIN4cute5tupleIJiiiiEEENS1_10collective13CollectiveMmaINS1_34MainloopSm90TmaGmmaWarpSpecializedILi7ENS5_IJNS4_1CILi1EEESB_SB_EEENS1_35KernelTmaWarpSpecializedCooperativeEEENS5_IJNSA_ILi256EEESF_NSA_ILi32EEEEEENS_6half_tENS5_IJlSB_lEEESI_NS5_IJSB_llEEENS4_8TiledMMAINS4_8MMA_AtomIJNS4_4SM904GMMA26MMA_64x256x16_F32F16F16_SSILNSO_5MajorE0ELSQ_1ELNSO_7ScaleInE1ELSR_1EEEEEENS4_6LayoutINS5_IJNSA_ILi2EEESB_SB_EEENS5_IJSB_NSA_ILi0EEESX_EEEEENS5_IJNS4_10UnderscoreES10_S10_EEEEENS4_13SM90_TMA_LOADENS4_14ComposedLayoutINS4_7SwizzleILi2ELi4ELi3EEENS4_18smem_ptr_flag_bitsILi16EEENSU_INS5_IJNSA_ILi8EEESG_EEENS5_IJSG_SB_EEEEEEEvNS4_8identityES13_NS14_INS15_ILi3ELi4ELi3EEES18_NSU_INS5_IJNSA_ILi64EEES19_EEENS5_IJSB_S1G_EEEEEEEvS1E_EENS_8epilogue10collective6detail29Sm90TmaWarpSpecializedAdapterINS1N_15DefaultEpilogueISI_SJ_SJ_NS1M_6thread17LinearCombinationISI_Li1EffLNS1R_9ScaleType4KindE0ELNS_15FloatRoundStyleE2ESI_EENS1_15EpilogueDefaultEEEEEvvEEEEvNT_6ParamsE)
        .other          _ZN7cutlass13device_kernelINS_4gemm6kernel13GemmUniversalIN4cute5tupleIJiiiiEEENS1_10collective13CollectiveMmaINS1_34MainloopSm90TmaGmmaWarpSpecializedILi7ENS5_IJNS4_1CILi1EEESB_SB_EEENS1_35KernelTmaWarpSpecializedCooperativeEEENS5_IJNSA_ILi256EEESF_NSA_ILi32EEEEEENS_6half_tENS5_IJlSB_lEEESI_NS5_IJSB_llEEENS4_8TiledMMAINS4_8MMA_AtomIJNS4_4SM904GMMA26MMA_64x256x16_F32F16F16_SSILNSO_5MajorE0ELSQ_1ELNSO_7ScaleInE1ELSR_1EEEEEENS4_6LayoutINS5_IJNSA_ILi2EEESB_SB_EEENS5_IJSB_NSA_ILi0EEESX_EEEEENS5_IJNS4_10UnderscoreES10_S10_EEEEENS4_13SM90_TMA_LOADENS4_14ComposedLayoutINS4_7SwizzleILi2ELi4ELi3EEENS4_18smem_ptr_flag_bitsILi16EEENSU_INS5_IJNSA_ILi8EEESG_EEENS5_IJSG_SB_EEEEEEEvNS4_8identityES13_NS14_INS15_ILi3ELi4ELi3EEES18_NSU_INS5_IJNSA_ILi64EEES19_EEENS5_IJSB_S1G_EEEEEEEvS1E_EENS_8epilogue10collective6detail29Sm90TmaWarpSpecializedAdapterINS1N_15DefaultEpilogueISI_SJ_SJ_NS1M_6thread17LinearCombinationISI_Li1EffLNS1R_9ScaleType4KindE0ELNS_15FloatRoundStyleE2ESI_EENS1_15EpilogueDefaultEEEEEvvEEEEvNT_6ParamsE,@"STO_CUDA_ENTRY STV_DEFAULT"
_ZN7cutlass13device_kernelINS_4gemm6kernel13GemmUniversalIN4cute5tupleIJiiiiEEENS1_10collective13CollectiveMmaINS1_34MainloopSm90TmaGmmaWarpSpecializedILi7ENS5_IJNS4_1CILi1EEESB_SB_EEENS1_35KernelTmaWarpSpecializedCooperativeEEENS5_IJNSA_ILi256EEESF_NSA_ILi32EEEEEENS_6half_tENS5_IJlSB_lEEESI_NS5_IJSB_llEEENS4_8TiledMMAINS4_8MMA_AtomIJNS4_4SM904GMMA26MMA_64x256x16_F32F16F16_SSILNSO_5MajorE0ELSQ_1ELNSO_7ScaleInE1ELSR_1EEEEEENS4_6LayoutINS5_IJNSA_ILi2EEESB_SB_EEENS5_IJSB_NSA_ILi0EEESX_EEEEENS5_IJNS4_10UnderscoreES10_S10_EEEEENS4_13SM90_TMA_LOADENS4_14ComposedLayoutINS4_7SwizzleILi2ELi4ELi3EEENS4_18smem_ptr_flag_bitsILi16EEENSU_INS5_IJNSA_ILi8EEESG_EEENS5_IJSG_SB_EEEEEEEvNS4_8identityES13_NS14_INS15_ILi3ELi4ELi3EEES18_NSU_INS5_IJNSA_ILi64EEES19_EEENS5_IJSB_S1G_EEEEEEEvS1E_EENS_8epilogue10collective6detail29Sm90TmaWarpSpecializedAdapterINS1N_15DefaultEpilogueISI_SJ_SJ_NS1M_6thread17LinearCombinationISI_Li1EffLNS1R_9ScaleType4KindE0ELNS_15FloatRoundStyleE2ESI_EENS1_15EpilogueDefaultEEEEEvvEEEEvNT_6ParamsE:
[----:B------:R-:W0:Y:S02]  /*0000*/  LDC R1, c[0x0][0x28] ;  /* 0x00000a00ff017b82 */ /* 0x000e240000000800 */
[----:B0-----:R-:W-:Y:S01]  /*0010*/  VIADD R1, R1, 0xfffffb40 ;  /* 0xfffffb4001017836 */ /* 0x001fe20000000000 */
[----:B------:R-:W0:Y:S01]  /*0020*/  S2R R2, SR_TID.X ;  /* 0x0000000000027919 */ /* 0x000e220000002100 */
[----:B------:R-:W-:Y:S01]  /*0030*/  ELECT P0, URZ, PT ;  /* 0x00000000003f782f */ /* 0x000fe20003800000 */
[----:B------:R-:W-:Y:S01]  /*0040*/  BSSY B0, `(.L_x_0) ;  /* 0x0000015000007945 */ /* 0x000fe20003800000 */
[--C-:B0-----:R-:W-:Y:S02]  /*0050*/  SHF.R.U32.HI R0, RZ, 0x5, R2.reuse ;  /* 0x00000005ff007819 */ /* 0x101fe40000011602 */
[----:B------:R-:W-:-:S03]  /*0060*/  SHF.R.U32.HI R160, RZ, 0x7, R2 ;  /* 0x00000007ffa07819 */ /* 0x000fc60000011602 */
[----:B------:R-:W0:Y:S04]  /*0070*/  SHFL.IDX PT, R3, R0, RZ, 0x1f ;  /* 0x00001fff00037589 */ /* 0x000e2800000e0000 */
[----:B------:R-:W1:Y:S01]  /*0080*/  SHFL.IDX PT, R2, R160, RZ, 0x1f ;  /* 0x00001fffa0027589 */ /* 0x000e6200000e0000 */
[----:B0-----:R-:W-:Y:S02]  /*0090*/  R2UR UR10, R3 ;  /* 0x00000000030a72ca */ /* 0x001fe400000e0000 */
[----:B-1----:R-:W-:-:S11]  /*00a0*/  R2UR UR5, R2 ;  /* 0x00000000020572ca */ /* 0x002fd600000e0000 */
[----:B------:R-:W-:Y:S02]  /*00b0*/  USHF.R.S32.HI UR4, URZ, 0x1f, UR10 ;  /* 0x0000001f3f047899 */ /* 0x000fe4000801140a */
[----:B------:R-:W-:Y:S02]  /*00c0*/  ISETP.NE.OR P0, PT, RZ, UR10, !P0 ;  /* 0x0000000aff007c0c */ /* 0x000fe4000c705670 */
[----:B------:R-:W-:-:S04]  /*00d0*/  ULEA.HI UR4, UR4, UR10, URZ, 0x2 ;  /* 0x0000000a04047291 */ /* 0x000fc8000f8f103f */
[----:B------:R-:W-:-:S04]  /*00e0*/  ULOP3.LUT UR4, UR4, 0xfffffffc, URZ, 0xc0, !UPT ;  /* 0xfffffffc04047892 */ /* 0x000fc8000f8ec03f */
[----:B------:R-:W-:-:S03]  /*00f0*/  UIADD3 UR10, UR10, -UR4, URZ ;  /* 0x800000040a0a7290 */ /* 0x000fc6000fffe03f */
[----:B------:R-:W-:Y:S09]  /*0100*/  @P0 BRA `(.L_x_1) ;  /* 0x0000000000200947 */ /* 0x000ff20003800000 */
[----:B------:R-:W-:Y:S02]  /*0110*/  ULDC.64 UR6, c[0x0][0x198] ;  /* 0x0000660000067ab9 */ /* 0x000fe40000000a00 */
[----:B------:R-:W-:Y:S02]  /*0120*/  UIADD3 UR8, UP0, UR6, 0xf0, URZ ;  /* 0x000000f006087890 */ /* 0x000fe4000ff1e03f */
[----:B------:R-:W-:Y:S02]  /*0130*/  UIADD3 UR6, UP1, UR6, 0x1f0, URZ ;  /* 0x000001f006067890 */ /* 0x000fe4000ff3e03f */
[----:B------:R-:W-:Y:S02]  /*0140*/  UIADD3.X UR9, URZ, UR7, URZ, UP0, !UPT ;  /* 0x000000073f097290 */ /* 0x000fe400087fe43f */
[----:B------:R-:W-:-:S07]  /*0150*/  UIADD3.X UR7, URZ, UR7, URZ, UP1, !UPT ;  /* 0x000000073f077290 */ /* 0x000fce0008ffe43f */
[----:B------:R0:W-:Y:S02]  /*0160*/  UTMACCTL.PF [UR8] ;  /* 0x00000000080079b9 */ /* 0x0001e40008040000 */
[----:B------:R0:W-:Y:S02]  /*0170*/  UTMACCTL.PF [UR6] ;  /* 0x00000000060079b9 */ /* 0x0001e40008040000 */
[----:B0-----:R-:W-:Y:S01]  /*0180*/  NOP ;  /* 0x0000000000007918 */ /* 0x001fe20000000000 */
.L_x_1:
[----:B------:R-:W-:Y:S05]  /*0190*/  BSYNC B0 ;  /* 0x0000000000007941 */ /* 0x000fea0003800000 */
.L_x_0:
[----:B------:R-:W0:Y:S01]  /*01a0*/  SHFL.IDX PT, R2, R0, RZ, 0x1f ;  /* 0x00001fff00027589 */ /* 0x000e2200000e0000 */
[----:B------:R-:W-:Y:S01]  /*01b0*/  UISETP.NE.AND UP0, UPT, UR10, 0x3, UPT ;  /* 0x000000030a00788c */ /* 0x000fe2000bf05270 */
[----:B------:R-:W-:Y:S01]  /*01c0*/  ISETP.NE.AND P1, PT, RZ, UR5, PT ;  /* 0x00000005ff007c0c */ /* 0x000fe2000bf25270 */
[----:B------:R-:W-:Y:S02]  /*01d0*/  UIADD3 UR18, UR5, -0x1, URZ ;  /* 0xffffffff05127890 */ /* 0x000fe4000fffe03f */
[----:B------:R-:W-:Y:S02]  /*01e0*/  UISETP.EQ.OR UP0, UPT, UR10, URZ, !UP0 ;  /* 0x0000003f0a00728c */ /* 0x000fe4000c702670 */
[----:B------:R-:W-:Y:S02]  /*01f0*/  UISETP.GE.U32.AND UP1, UPT, UR18, 0x2, UPT ;  /* 0x000000021200788c */ /* 0x000fe4000bf26070 */
[----:B------:R-:W-:-:S04]  /*0200*/  UISETP.EQ.AND UP0, UPT, UR5, URZ, UP0 ;  /* 0x0000003f0500728c */ /* 0x000fc80008702270 */
[----:B------:R-:W-:-:S04]  /*0210*/  USEL UR37, URZ, 0x1, !UP0 ;  /* 0x000000013f257887 */ /* 0x000fc8000c000000 */
[----:B------:R-:W-:Y:S01]  /*0220*/  USEL UR37, UR37, 0x2, UP1 ;  /* 0x0000000225257887 */ /* 0x000fe20008800000 */
[----:B0-----:R-:W-:-:S13]  /*0230*/  ISETP.NE.AND P0, PT, R2, RZ, PT ;  /* 0x000000ff0200720c */ /* 0x001fda0003f05270 */
[----:B------:R-:W-:Y:S05]  /*0240*/  @P0 BRA `(.L_x_2) ;  /* 0x0000000000700947 */ /* 0x000fea0003800000 */
[----:B------:R-:W0:Y:S01]  /*0250*/  S2UR UR8, SR_CgaCtaId ;  /* 0x00000000000879c3 */ /* 0x000e220000008800 */
[----:B------:R-:W-:Y:S01]  /*0260*/  UMOV UR4, 0x400 ;  /* 0x0000040000047882 */ /* 0x000fe20000000000 */
[----:B------:R-:W-:Y:S01]  /*0270*/  UMOV UR5, 0x1 ;  /* 0x0000000100057882 */ /* 0x000fe20000000000 */
[----:B------:R-:W-:Y:S01]  /*0280*/  UMOV UR6, 0x100 ;  /* 0x0000010000067882 */ /* 0x000fe20000000000 */
[----:B------:R-:W-:Y:S01]  /*0290*/  ELECT P0, URZ, PT ;  /* 0x00000000003f782f */ /* 0x000fe20003800000 */
[----:B------:R-:W-:-:S04]  /*02a0*/  UIADD3 UR6, -UR6, 0x100000, URZ ;  /* 0x0010000006067890 */ /* 0x000fc8000fffe13f */
[----:B------:R-:W-:Y:S02]  /*02b0*/  USHF.L.U32 UR7, UR6, 0xb, URZ ;  /* 0x0000000b06077899 */ /* 0x000fe4000800063f */
[----:B------:R-:W-:Y:S02]  /*02c0*/  USHF.L.U32 UR6, UR6, 0x1, URZ ;  /* 0x0000000106067899 */ /* 0x000fe4000800063f */
[----:B0-----:R-:W-:Y:S02]  /*02d0*/  ULEA UR8, UR8, UR4, 0x18 ;  /* 0x0000000408087291 */ /* 0x001fe4000f8ec03f */
[----:B------:R-:W-:-:S04]  /*02e0*/  UIADD3 UR4, -UR5, 0x100000, URZ ;  /* 0x0010000005047890 */ /* 0x000fc8000fffe13f */
[----:B------:R-:W-:Y:S02]  /*02f0*/  USHF.L.U32 UR5, UR4, 0xb, URZ ;  /* 0x0000000b04057899 */ /* 0x000fe4000800063f */
[----:B------:R-:W-:Y:S01]  /*0300*/  USHF.L.U32 UR4, UR4, 0x1, URZ ;  /* 0x0000000104047899 */ /* 0x000fe2000800063f */
[----:B------:R-:W0:Y:S11]  /*0310*/  FENCE.VIEW.ASYNC.S ;  /* 0x00000000000073c6 */ /* 0x000e360000000000 */
[----:B0-----:R0:W1:Y:S01]  /*0320*/  SYNCS.EXCH.64 URZ, [UR8], UR4 ;  /* 0x00000004083f75b2 */ /* 0x0010620008000100 */
[----:B------:R0:W2:Y:S01]  /*0330*/  SYNCS.EXCH.64 URZ, [UR8+0x38], UR6 ;  /* 0x00003806083f75b2 */ /* 0x0000a20008000100 */
[----:B------:R0:W3:Y:S01]  /*0340*/  SYNCS.EXCH.64 URZ, [UR8+0x8], UR4 ;  /* 0x00000804083f75b2 */ /* 0x0000e20008000100 */
[----:B------:R0:W4:Y:S01]  /*0350*/  SYNCS.EXCH.64 URZ, [UR8+0x40], UR6 ;  /* 0x00004006083f75b2 */ /* 0x0001220008000100 */
[----:B------:R0:W0:Y:S01]  /*0360*/  SYNCS.EXCH.64 URZ, [UR8+0x10], UR4 ;  /* 0x00001004083f75b2 */ /* 0x0000220008000100 */
        /* <DEDUP_REMOVED lines=9> */
[----:B------:R-:W-:Y:S01]  /*0400*/  NOP ;  /* 0x0000000000007918 */ /* 0x000fe20000000000 */
.L_x_2:
[----:B------:R-:W5:Y:S01]  /*0410*/  SHFL.IDX PT, R0, R0, RZ, 0x1f ;  /* 0x00001fff00007589 */ /* 0x000f6200000e0000 */
[----:B------:R-:W-:Y:S01]  /*0420*/  ELECT P0, URZ, PT ;  /* 0x00000000003f782f */ /* 0x000fe20003800000 */
[----:B------:R-:W1:Y:S01]  /*0430*/  S2UR UR17, SR_CTAID.Y ;  /* 0x00000000001179c3 */ /* 0x000e620000002600 */
[----:B0-----:R-:W-:Y:S01]  /*0440*/  ULDC UR5, c[0x0][0x65c] ;  /* 0x0001970000057ab9 */ /* 0x001fe20000000800 */
[----:B------:R-:W-:Y:S01]  /*0450*/  UMOV UR12, 0x20 ;  /* 0x00000020000c7882 */ /* 0x000fe20000000000 */
[----:B------:R-:W-:Y:S01]  /*0460*/  UISETP.NE.AND UP2, UPT, UR5, 0x1, UPT ;  /* 0x000000010500788c */ /* 0x000fe2000bf45270 */
[----:B------:R-:W-:Y:S01]  /*0470*/  NOP ;  /* 0x0000000000007918 */ /* 0x000fe20000000000 */
[----:B------:R-:W-:Y:S02]  /*0480*/  NOP ;  /* 0x0000000000007918 */ /* 0x000fe40000000000 */
[----:B------:R-:W-:Y:S01]  /*0490*/  UP2UR UR38, UPR, URZ, 0x4 ;  /* 0x000000043f267883 */ /* 0x000fe20008000000 */
[----:B------:R-:W0:Y:S01]  /*04a0*/  S2UR UR4, SR_CTAID.X ;  /* 0x00000000000479c3 */ /* 0x000e220000002500 */
[----:B------:R-:W-:-:S02]  /*04b0*/  PLOP3.LUT P2, PT, PT, PT, UP2, 0x80, 0x0 ;  /* 0x000000000000781c */ /* 0x000fc40003f4f028 */
[----:B------:R-:W-:Y:S02]  /*04c0*/  PLOP3.LUT P4, PT, PT, PT, UP2, 0x80, 0x0 ;  /* 0x000000000000781c */ /* 0x000fe40003f8f028 */
[----:B------:R-:W-:Y:S01]  /*04d0*/  PLOP3.LUT P3, PT, PT, PT, UP2, 0x80, 0x0 ;  /* 0x000000000000781c */ /* 0x000fe20003f6f028 */
[----:B------:R-:W-:Y:S01]  /*04e0*/  @UP2 ULDC UR14, c[0x0][0x10] ;  /* 0x00000400000e2ab9 */ /* 0x000fe20000000800 */
[----:B------:R-:W-:Y:S01]  /*04f0*/  @UP2 UMOV UR9, URZ ;  /* 0x0000003f00092c82 */ /* 0x000fe20008000000 */
[----:B------:R-:W-:Y:S01]  /*0500*/  @!UP2 ULDC UR11, c[0x0][0xc] ;  /* 0x00000300000baab9 */ /* 0x000fe20000000800 */
[----:B-----5:R-:W-:Y:S01]  /*0510*/  ISETP.NE.OR P0, PT, R0, RZ, !P0 ;  /* 0x000000ff0000720c */ /* 0x020fe20004705670 */
[----:B-1----:R-:W-:Y:S02]  /*0520*/  @UP2 UMOV UR7, UR17 ;  /* 0x0000001100072c82 */ /* 0x002fe40008000000 */
[----:B------:R-:W-:Y:S01]  /*0530*/  @UP2 UMOV UR8, UR7 ;  /* 0x0000000700082c82 */ /* 0x000fe20008000000 */
[----:B------:R-:W-:Y:S01]  /*0540*/  @!UP2 UMOV UR7, UR17 ;  /* 0x000000110007ac82 */ /* 0x000fe20008000000 */
[----:B0-----:R-:W-:-:S08]  /*0550*/  @UP2 UIMAD.WIDE.U32 UR14, UR4, UR14, UR8 ;  /* 0x0000000e040e22a5 */ /* 0x001fd0000f8e0008 */
[----:B------:R-:W-:Y:S01]  /*0560*/  VOTEU.ALL UP0, P0 ;  /* 0x00000000003f7886 */ /* 0x000fe20000000000 */
[----:B------:R-:W-:Y:S01]  /*0570*/  VOTEU.ALL UP1, P0 ;  /* 0x00000000003f7886 */ /* 0x000fe20000020000 */
[----:B------:R-:W-:-:S03]  /*0580*/  IMAD.U32 R2, RZ, RZ, UR14 ;  /* 0x0000000eff027e24 */ /* 0x000fc6000f8e00ff */
[----:B------:R-:W0:Y:S01]  /*0590*/  @!UP0 S2UR UR6, SR_CgaCtaId ;  /* 0x00000000000689c3 */ /* 0x000e220000008800 */
[----:B------:R-:W-:Y:S01]  /*05a0*/  @!UP0 UMOV UR5, 0x400 ;  /* 0x0000040000058882 */ /* 0x000fe20000000000 */
[----:B------:R-:W-:-:S04]  /*05b0*/  @!UP0 UIADD3 UR12, -UR12, 0x100000, URZ ;  /* 0x001000000c0c8890 */ /* 0x000fc8000fffe13f */
[----:B------:R-:W-:Y:S02]  /*05c0*/  @!UP0 USHF.L.U32 UR13, UR12, 0xb, URZ ;  /* 0x0000000b0c0d8899 */ /* 0x000fe4000800063f */
[----:B------:R-:W-:Y:S01]  /*05d0*/  @!UP0 USHF.L.U32 UR12, UR12, 0x1, URZ ;  /* 0x000000010c0c8899 */ /* 0x000fe2000800063f */
[----:B------:R-:W-:Y:S01]  /*05e0*/  IMAD.U32 R3, RZ, RZ, UR15 ;  /* 0x0000000fff037e24 */ /* 0x000fe2000f8e00ff */
[----:B0-----:R-:W-:Y:S01]  /*05f0*/  @!UP0 ULEA UR16, UR6, UR5, 0x18 ;  /* 0x0000000506108291 */ /* 0x001fe2000f8ec03f */
[----:B------:R-:W-:Y:S01]  /*0600*/  VOTEU.ALL UP0, P0 ;  /* 0x00000000003f7886 */ /* 0x000fe20000000000 */
[----:B------:R-:W-:Y:S01]  /*0610*/  PLOP3.LUT P0, PT, PT, PT, UP2, 0x80, 0x0 ;  /* 0x000000000000781c */ /* 0x000fe20003f0f028 */
[----:B------:R-:W-:Y:S01]  /*0620*/  UMOV UR5, URZ ;  /* 0x0000003f00057c82 */ /* 0x000fe20008000000 */
[----:B------:R-:W-:Y:S01]  /*0630*/  @UP2 UMOV UR6, URZ ;  /* 0x0000003f00062c82 */ /* 0x000fe20008000000 */
[----:B------:R-:W-:Y:S02]  /*0640*/  @!UP2 UIMAD.WIDE.U32 UR8, UR11, UR7, UR4 ;  /* 0x000000070b08a2a5 */ /* 0x000fe4000f8e0004 */
[----:B------:R-:W-:-:S04]  /*0650*/  @UP2 UIADD3 UR6, UR15, UR6, URZ ;  /* 0x000000060f062290 */ /* 0x000fc8000fffe03f */
[----:B------:R-:W-:Y:S01]  /*0660*/  IMAD.U32 R5, RZ, RZ, UR9 ;  /* 0x00000009ff057e24 */ /* 0x000fe2000f8e00ff */
[----:B------:R-:W0:Y:S02]  /*0670*/  FENCE.VIEW.ASYNC.S ;  /* 0x00000000000073c6 */ /* 0x000e240000000000 */
[----:B0-----:R0:W2:Y:S01]  /*0680*/  @!UP0 SYNCS.EXCH.64 URZ, [UR16+0x80], UR12 ;  /* 0x0000800c103f85b2 */ /* 0x0010a20008000100 */
[----:B------:R-:W-:Y:S02]  /*0690*/  @P2 IMAD.U32 R6, RZ, RZ, UR6 ;  /* 0x00000006ff062e24 */ /* 0x000fe4000f8e00ff */
[----:B------:R-:W-:Y:S01]  /*06a0*/  @P0 IMAD.MOV.U32 R7, RZ, RZ, R2 ;  /* 0x000000ffff070224 */ /* 0x000fe200078e0002 */
[----:B------:R-:W-:Y:S01]  /*06b0*/  MOV R2, UR8 ;  /* 0x0000000800027c02 */ /* 0x000fe20008000f00 */
[----:B------:R-:W-:Y:S02]  /*06c0*/  @!P4 IMAD.MOV.U32 R6, RZ, RZ, R5 ;  /* 0x000000ffff06c224 */ /* 0x000fe400078e0005 */
[----:B------:R-:W-:-:S02]  /*06d0*/  IMAD.U32 R3, RZ, RZ, UR9 ;  /* 0x00000009ff037e24 */ /* 0x000fc4000f8e00ff */
[----:B------:R-:W-:Y:S01]  /*06e0*/  @!P3 IMAD.MOV.U32 R7, RZ, RZ, R2 ;  /* 0x000000ffff07b224 */ /* 0x000fe200078e0002 */
[----:B------:R0:W-:Y:S01]  /*06f0*/  STL [R1+0x200], R6 ;  /* 0x0002000601007387 */ /* 0x0001e20000100800 */
[----:B------:R-:W-:-:S03]  /*0700*/  IMAD.U32 R4, RZ, RZ, UR8 ;  /* 0x00000008ff047e24 */ /* 0x000fc6000f8e00ff */
[----:B------:R0:W-:Y:S01]  /*0710*/  STL [R1+0x204], R7 ;  /* 0x0002040701007387 */ /* 0x0001e20000100800 */
[----:B------:R0:W2:Y:S01]  /*0720*/  @!UP1 SYNCS.EXCH.64 URZ, [UR16+0x88], UR12 ;  /* 0x0000880c103f95b2 */ /* 0x0000a20008000100 */
[----:B------:R-:W-:Y:S01]  /*0730*/  NOP ;  /* 0x0000000000007918 */ /* 0x000fe20000000000 */
[----:B--234-:R-:W-:Y:S06]  /*0740*/  BAR.SYNC.DEFER_BLOCKING 0x0 ;  /* 0x0000000000007b1d */ /* 0x01cfec0000010000 */
[----:B------:R-:W-:Y:S05]  /*0750*/  @!P1 BRA `(.L_x_3) ;  /* 0x0000015400e49947 */ /* 0x000fea0003800000 */
[----:B------:R-:W-:-:S06]  /*0760*/  UISETP.GT.U32.AND UP0, UPT, UR18, 0x1, UPT ;  /* 0x000000011200788c */ /* 0x000fcc000bf04070 */
[----:B------:R-:W-:-:S13]  /*0770*/  PLOP3.LUT P0, PT, PT, PT, UP0, 0x80, 0x0 ;  /* 0x000000000000781c */ /* 0x000fda0003f0f008 */
[----:B0-----:R-:W-:Y:S05]  /*0780*/  @P0 EXIT ;  /* 0x000000000000094d */ /* 0x001fea0003800000 */
[----:B------:R-:W-:Y:S01]  /*0790*/  ULDC.64 UR8, c[0x0][0x650] ;  /* 0x0001940000087ab9 */ /* 0x000fe20000000a00 */
[----:B------:R-:W-:Y:S01]  /*07a0*/  UMOV UR42, 0xffffffff ;  /* 0xffffffff002a7882 */ /* 0x000fe20000000000 */
[----:B------:R-:W-:Y:S01]  /*07b0*/  ISETP.GE.U32.AND P0, PT, R7, UR8, PT ;  /* 0x0000000807007c0c */ /* 0x000fe2000bf06070 */
[----:B------:R-:W-:Y:S01]  /*07c0*/  UMOV UR43, 0xffffffff ;  /* 0xffffffff002b7882 */ /* 0x000fe20000000000 */
[----:B------:R-:W-:Y:S01]  /*07d0*/  UMOV UR44, 0xffffffff ;  /* 0xffffffff002c7882 */ /* 0x000fe20000000000 */
[----:B------:R-:W-:Y:S02]  /*07e0*/  PRMT R0, RZ, 0x7610, R0 ;  /* 0x00007610ff007816 */ /* 0x000fe40000000000 */
[----:B------:R-:W-:-:S13]  /*07f0*/  ISETP.GE.U32.AND.EX P0, PT, R6, UR9, PT, P0 ;  /* 0x0000000906007c0c */ /* 0x000fda000bf06100 */
[----:B------:R-:W-:Y:S05]  /*0800*/  @P0 BRA `(.L_x_4) ;  /* 0x0000000400800947 */ /* 0x000fea0003800000 */
[----:B------:R-:W-:Y:S01]  /*0810*/  I2FP.F32.U32 R0, UR4 ;  /* 0x0000000400007c45 */ /* 0x000fe20008201000 */
[----:B------:R-:W-:Y:S01]  /*0820*/  ULDC.64 UR16, c[0x0][0x628] ;  /* 0x00018a0000107ab9 */ /* 0x000fe20000000a00 */
[----:B------:R-:W-:Y:S01]  /*0830*/  ULDC UR6, c[0x0][0x150] ;  /* 0x0000540000067ab9 */ /* 0x000fe20000000800 */
[----:B------:R-:W-:Y:S01]  /*0840*/  ISETP.NE.U32.AND P0, PT, RZ, UR16, PT ;  /* 0x00000010ff007c0c */ /* 0x000fe2000bf05070 */
[----:B------:R-:W-:Y:S01]  /*0850*/  ULDC UR15, c[0x0][0x630] ;  /* 0x00018c00000f7ab9 */ /* 0x000fe20000000800 */
[----:B------:R-:W-:Y:S01]  /*0860*/  FMUL R0, R0, UR6 ;  /* 0x0000000600007c20 */ /* 0x000fe20008400000 */
[----:B------:R-:W-:Y:S01]  /*0870*/  R2UR UR18, R7 ;  /* 0x00000000071272ca */ /* 0x000fe200000e0000 */
[----:B------:R-:W-:Y:S01]  /*0880*/  ULDC UR20, c[0x0][0x154] ;  /* 0x0000550000147ab9 */ /* 0x000fe20000000800 */
[----:B------:R-:W-:Y:S01]  /*0890*/  ISETP.NE.AND.EX P0, PT, RZ, UR17, PT, P0 ;  /* 0x00000011ff007c0c */ /* 0x000fe2000bf05300 */
[----:B------:R0:W1:Y:S01]  /*08a0*/  F2I.U32.TRUNC.NTZ R2, R0 ;  /* 0x0000000000027305 */ /* 0x000062000020f000 */
[----:B------:R-:W-:-:S02]  /*08b0*/  R2UR UR19, R6 ;  /* 0x00000000061372ca */ /* 0x000fc400000e0000 */
[----:B------:R-:W-:Y:S02]  /*08c0*/  R2UR UR8, R7 ;  /* 0x00000000070872ca */ /* 0x000fe400000e0000 */
[----:B------:R-:W-:-:S07]  /*08d0*/  R2UR UR9, R6 ;  /* 0x00000000060972ca */ /* 0x000fce00000e0000 */
[----:B0-----:R-:W-:Y:S08]  /*08e0*/  @!P0 BRA `(.L_x_5) ;  /* 0x0000000000308947 */ /* 0x001ff00003800000 */
[----:B------:R-:W-:Y:S01]  /*08f0*/  R2UR UR8, R7 ;  /* 0x00000000070872ca */ /* 0x000fe200000e0000 */
[----:B------:R-:W-:Y:S01]  /*0900*/  ULDC UR6, c[0x0][0x634] ;  /* 0x00018d0000067ab9 */ /* 0x000fe20000000800 */
[----:B------:R-:W-:-:S11]  /*0910*/  R2UR UR14, R6 ;  /* 0x00000000060e72ca */ /* 0x000fd600000e0000 */
[----:B------:R-:W-:-:S04]  /*0920*/  UIADD3 UR6, UP0, UR8, UR6, URZ ;  /* 0x0000000608067290 */ /* 0x000fc8000ff1e03f */
[----:B------:R-:W-:-:S04]  /*0930*/  UIADD3.X UR14, URZ, UR14, URZ, UP0, !UPT ;  /* 0x0000000e3f0e7290 */ /* 0x000fc800087fe43f */
[----:B------:R-:W-:-:S04]  /*0940*/  UIMAD.WIDE.U32 UR8, UR14, UR16, URZ ;  /* 0x000000100e0872a5 */ /* 0x000fc8000f8e003f */
[----:B------:R-:W-:Y:S02]  /*0950*/  UIMAD.WIDE.U32 UR10, UP0, UR6, UR17, UR8 ;  /* 0x00000011060a72a5 */ /* 0x000fe4000f800008 */
[----:B------:R-:W-:Y:S02]  /*0960*/  UIMAD.WIDE.U32 UR8, UR6, UR16, URZ ;  /* 0x00000010060872a5 */ /* 0x000fe4000f8e003f */
[----:B------:R-:W-:Y:S02]  /*0970*/  UIADD3.X UR13, URZ, URZ, URZ, UP0, !UPT ;  /* 0x0000003f3f0d7290 */ /* 0x000fe400087fe43f */
[----:B------:R-:W-:Y:S01]  /*0980*/  UIADD3 URZ, UP0, UR9, UR10, URZ ;  /* 0x0000000a093f7290 */ /* 0x000fe2000ff1e03f */
[----:B------:R-:W-:-:S03]  /*0990*/  UMOV UR12, UR11 ;  /* 0x0000000b000c7c82 */ /* 0x000fc60008000000 */
[----:B------:R-:W-:-:S12]  /*09a0*/  UIMAD.WIDE.U32.X UR8, UR14, UR17, UR12, UP0 ;  /* 0x000000110e0872a5 */ /* 0x000fd800080e040c */
.L_x_5:
[----:B------:R-:W-:Y:S01]  /*09b0*/  USHF.R.U64 UR44, UR8, UR15, UR9 ;  /* 0x0000000f082c7299 */ /* 0x000fe20008001209 */
[----:B------:R-:W-:Y:S01]  /*09c0*/  I2FP.F32.U32 R0, UR7 ;  /* 0x0000000700007c45 */ /* 0x000fe20008201000 */
[----:B------:R-:W-:Y:S01]  /*09d0*/  USHF.R.U32.HI UR5, URZ, UR15, UR9 ;  /* 0x0000000f3f057299 */ /* 0x000fe20008011609 */
[----:B-1----:R-:W-:Y:S01]  /*09e0*/  R2UR UR12, R2 ;  /* 0x00000000020c72ca */ /* 0x002fe200000e0000 */
[----:B------:R-:W-:Y:S02]  /*09f0*/  UIADD3 UR6, UP0, URZ, -UR44, URZ ;  /* 0x8000002c3f067290 */ /* 0x000fe4000ff1e03f */
[----:B------:R-:W-:Y:S01]  /*0a00*/  FMUL R0, R0, UR20 ;  /* 0x0000001400007c20 */ /* 0x000fe20008400000 */
[----:B------:R-:W-:Y:S01]  /*0a10*/  ULDC.64 UR8, c[0x0][0x620] ;  /* 0x0001880000087ab9 */ /* 0x000fe20000000a00 */
[----:B------:R-:W-:Y:S01]  /*0a20*/  UIADD3.X UR5, URZ, ~UR5, URZ, UP0, !UPT ;  /* 0x800000053f057290 */ /* 0x000fe200087fe43f */
[----:B------:R-:W-:Y:S01]  /*0a30*/  UMOV UR10, UR18 ;  /* 0x00000012000a7c82 */ /* 0x000fe20008000000 */
[----:B------:R-:W-:-:S02]  /*0a40*/  UMOV UR11, UR19 ;  /* 0x00000013000b7c82 */ /* 0x000fc40008000000 */
[----:B------:R-:W-:Y:S01]  /*0a50*/  UIMAD UR5, UR5, UR8, URZ ;  /* 0x00000008050572a4 */ /* 0x000fe2000f8e023f */
[----:B------:R-:W0:Y:S01]  /*0a60*/  F2I.U32.TRUNC.NTZ R0, R0 ;  /* 0x0000000000007305 */ /* 0x000e22000020f000 */
[----:B------:R-:W-:Y:S02]  /*0a70*/  UIMAD.WIDE.U32 UR10, UR6, UR8, UR10 ;  /* 0x00000008060a72a5 */ /* 0x000fe4000f8e000a */
[----:B------:R-:W-:Y:S01]  /*0a80*/  UIMAD UR6, UR6, UR9, UR5 ;  /* 0x00000009060672a4 */ /* 0x000fe2000f8e0205 */
[----:B------:R-:W-:Y:S01]  /*0a90*/  ULDC UR21, c[0x0][0x658] ;  /* 0x0001960000157ab9 */ /* 0x000fe20000000800 */
[----:B------:R-:W-:Y:S02]  /*0aa0*/  UMOV UR19, 0xffffffff ;  /* 0xffffffff00137882 */ /* 0x000fe40000000000 */
[----:B------:R-:W-:Y:S01]  /*0ab0*/  UIADD3 UR6, UR11, UR6, URZ ;  /* 0x000000060b067290 */ /* 0x000fe2000fffe03f */
[----:B------:R-:W-:Y:S01]  /*0ac0*/  ULDC UR15, c[0x0][0x618] ;  /* 0x00018600000f7ab9 */ /* 0x000fe20000000800 */
[----:B------:R-:W-:Y:S01]  /*0ad0*/  ULDC.64 UR8, c[0x0][0x640] ;  /* 0x0001900000087ab9 */ /* 0x000fe20000000a00 */
[----:B------:R-:W-:Y:S01]  /*0ae0*/  USHF.L.U32 UR11, UR19, UR21, URZ ;  /* 0x00000015130b7299 */ /* 0x000fe2000800063f */
[----:B------:R-:W-:Y:S01]  /*0af0*/  ISETP.NE.U32.AND P0, PT, RZ, UR8, PT ;  /* 0x00000008ff007c0c */ /* 0x000fe2000bf05070 */
[----:B------:R-:W-:-:S02]  /*0b00*/  USHF.R.U64 UR19, UR10, UR15, UR6 ;  /* 0x0000000f0a137299 */ /* 0x000fc40008001206 */
[----:B------:R-:W-:Y:S01]  /*0b10*/  USHF.R.U32.HI UR10, URZ, UR15, UR6 ;  /* 0x0000000f3f0a7299 */ /* 0x000fe20008011606 */
[----:B0-----:R-:W-:Y:S01]  /*0b20*/  R2UR UR14, R0 ;  /* 0x00000000000e72ca */ /* 0x001fe200000e0000 */
[----:B------:R-:W-:Y:S01]  /*0b30*/  ULDC UR17, c[0x0][0x608] ;  /* 0x0001820000117ab9 */ /* 0x000fe20000000800 */
[----:B------:R-:W-:Y:S01]  /*0b40*/  ISETP.NE.AND.EX P0, PT, RZ, UR9, PT, P0 ;  /* 0x00000009ff007c0c */ /* 0x000fe2000bf05300 */
[----:B------:R-:W-:Y:S02]  /*0b50*/  USHF.R.U64 UR23, UR19, UR17, UR10 ;  /* 0x0000001113177299 */ /* 0x000fe4000800120a */
[----:B------:R-:W-:Y:S01]  /*0b60*/  USHF.R.U32.HI UR10, URZ, UR17, UR10 ;  /* 0x000000113f0a7299 */ /* 0x000fe2000801160a */
[----:B------:R-:W-:Y:S01]  /*0b70*/  UMOV UR16, 0x1 ;  /* 0x0000000100107882 */ /* 0x000fe20000000000 */
[----:B------:R-:W-:Y:S02]  /*0b80*/  UIADD3 UR12, -UR12, URZ, URZ ;  /* 0x0000003f0c0c7290 */ /* 0x000fe4000fffe13f */
[----:B------:R-:W-:-:S02]  /*0b90*/  USHF.R.U64 UR24, UR23, UR21, UR10 ;  /* 0x0000001517187299 */ /* 0x000fc4000800120a */
[----:B------:R-:W-:Y:S01]  /*0ba0*/  USHF.L.U32 UR6, UR16, UR21, URZ ;  /* 0x0000001510067299 */ /* 0x000fe2000800063f */
[----:B------:R-:W-:Y:S01]  /*0bb0*/  ULDC UR13, c[0x0][0x144] ;  /* 0x00005100000d7ab9 */ /* 0x000fe20000000800 */
[----:B------:R-:W-:Y:S01]  /*0bc0*/  ULDC UR5, c[0x0][0x600] ;  /* 0x0001800000057ab9 */ /* 0x000fe20000000800 */
[----:B------:R-:W-:Y:S02]  /*0bd0*/  ULOP3.LUT UR16, URZ, UR11, URZ, 0x33, !UPT ;  /* 0x0000000b3f107292 */ /* 0x000fe4000f8e333f */
[----:B------:R-:W-:Y:S02]  /*0be0*/  USHF.R.U32.HI UR11, URZ, UR21, UR10 ;  /* 0x000000153f0b7299 */ /* 0x000fe4000801160a */
[----:B------:R-:W-:Y:S02]  /*0bf0*/  UIADD3 UR18, UR5, -0x1, URZ ;  /* 0xffffffff05127890 */ /* 0x000fe4000fffe03f */
[----:B------:R-:W-:Y:S02]  /*0c00*/  UIADD3 UR20, -UR14, URZ, URZ ;  /* 0x0000003f0e147290 */ /* 0x000fe4000fffe13f */
[----:B------:R-:W-:Y:S01]  /*0c10*/  UIMAD UR4, UR13, UR12, UR4 ;  /* 0x0000000c0d0472a4 */ /* 0x000fe2000f8e0204 */
[----:B------:R-:W-:Y:S01]  /*0c20*/  ULDC UR25, c[0x0][0x148] ;  /* 0x0000520000197ab9 */ /* 0x000fe20000000800 */
[----:B------:R-:W-:Y:S01]  /*0c30*/  ULDC UR21, c[0x0][0x648] ;  /* 0x0001920000157ab9 */ /* 0x000fe20000000800 */
[----:B------:R-:W-:Y:S01]  /*0c40*/  ULDC UR22, c[0x0][0x638] ;  /* 0x00018e0000167ab9 */ /* 0x000fe20000000800 */
[----:B------:R-:W-:Y:S01]  /*0c50*/  UMOV UR10, UR24 ;  /* 0x00000018000a7c82 */ /* 0x000fe20008000000 */
[----:B------:R-:W-:Y:S07]  /*0c60*/  @!P0 BRA `(.L_x_6) ;  /* 0x0000000000308947 */ /* 0x000fee0003800000 */
[----:B------:R-:W-:Y:S02]  /*0c70*/  ULDC UR14, c[0x0][0x64c] ;  /* 0x00019300000e7ab9 */ /* 0x000fe40000000800 */
        /* <DEDUP_REMOVED lines=8> */
[----:B------:R-:W-:-:S07]  /*0d00*/  UIMAD.WIDE.U32.X UR8, UR17, UR9, UR14, UP0 ;  /* 0x00000009110872a5 */ /* 0x000fce00080e040e */
[----:B------:R-:W-:Y:S01]  /*0d10*/  UMOV UR10, UR8 ;  /* 0x00000008000a7c82 */ /* 0x000fe20008000000 */
[----:B------:R-:W-:-:S05]  /*0d20*/  UMOV UR11, UR9 ;  /* 0x00000009000b7c82 */ /* 0x000fca0008000000 */
.L_x_6:
[----:B------:R-:W-:Y:S01]  /*0d30*/  UISETP.NE.AND UP0, UPT, UR38, URZ, UPT ;  /* 0x0000003f2600728c */ /* 0x000fe2000bf05270 */
[----:B------:R-:W-:Y:S01]  /*0d40*/  MOV R0, 0x1 ;  /* 0x0000000100007802 */ /* 0x000fe20000000f00 */
[----:B------:R-:W-:Y:S02]  /*0d50*/  USHF.R.U64 UR8, UR10, UR21, UR11 ;  /* 0x000000150a087299 */ /* 0x000fe4000800120b */
[----:B------:R-:W-:Y:S02]  /*0d60*/  ULOP3.LUT UR16, UR23, UR16, URZ, 0xc0, !UPT ;  /* 0x0000001017107292 */ /* 0x000fe4000f8ec03f */
[----:B------:R-:W-:Y:S02]  /*0d70*/  ULOP3.LUT UR18, UR19, UR18, URZ, 0xc0, !UPT ;  /* 0x0000001213127292 */ /* 0x000fe4000f8ec03f */
[----:B------:R-:W-:-:S03]  /*0d80*/  UIMAD UR16, UR6, UR8, UR16 ;  /* 0x00000008061072a4 */ /* 0x000fc6000f8e0210 */
[----:B------:R-:W-:Y:S02]  /*0d90*/  @UP0 UIMAD UR4, UR25, UR20, UR7 ;  /* 0x00000014190402a4 */ /* 0x000fe4000f8e0207 */
[----:B------:R-:W-:-:S04]  /*0da0*/  UIADD3 UR7, -UR8, URZ, URZ ;  /* 0x0000003f08077290 */ /* 0x000fc8000fffe13f */
[----:B------:R-:W-:-:S03]  /*0db0*/  UIMAD UR6, UR7, UR22, UR24 ;  /* 0x00000016070672a4 */ /* 0x000fc6000f8e0218 */
[----:B------:R-:W-:Y:S01]  /*0dc0*/  ULDC UR7, c[0x0][0x610] ;  /* 0x0001840000077ab9 */ /* 0x000fe20000000800 */
[----:B------:R-:W-:Y:S02]  /*0dd0*/  UIMAD UR6, UR6, UR5, UR18 ;  /* 0x00000005060672a4 */ /* 0x000fe4000f8e0212 */
[----:B------:R-:W-:-:S04]  /*0de0*/  UIMAD UR4, UR16, UR7, UR4 ;  /* 0x00000007100472a4 */ /* 0x000fc8000f8e0204 */
[----:B------:R-:W-:Y:S02]  /*0df0*/  USEL UR43, UR6, UR4, !UP0 ;  /* 0x00000004062b7287 */ /* 0x000fe4000c000000 */
[----:B------:R-:W-:-:S12]  /*0e00*/  USEL UR42, UR4, UR6, !UP0 ;  /* 0x00000006042a7287 */ /* 0x000fd8000c000000 */
.L_x_4:
[----:B------:R-:W-:-:S08]  /*0e10*/  NOP ;  /* 0x0000000000007918 */ /* 0x000fd00000000000 */
[----:B------:R-:W0:Y:S02]  /*0e20*/  USETMAXREG.TRY_ALLOC.CTAPOOL UP0, 0xf0 ;  /* 0x000000f0000079c8 */ /* 0x000e240008000600 */
[----:B0-----:R-:W-:-:S13]  /*0e30*/  PLOP3.LUT P0, PT, PT, PT, UP0, 0x80, 0x0 ;  /* 0x000000000000781c */ /* 0x001fda0003f0f008 */
[----:B------:R-:W-:Y:S05]  /*0e40*/  @!P0 BRA `(.L_x_4) ;  /* 0xfffffffc00f08947 */ /* 0x000fea000383ffff */
[----:B------:R-:W-:Y:S01]  /*0e50*/  ULDC.64 UR4, c[0x0][0x598] ;  /* 0x0001660000047ab9 */ /* 0x000fe20000000a00 */
[----:B------:R-:W-:Y:S01]  /*0e60*/  ULDC.64 UR40, c[0x0][0x208] ;  /* 0x0000820000287ab9 */ /* 0x000fe20000000a00 */
[----:B------:R-:W-:-:S04]  /*0e70*/  ISETP.NE.U32.AND P0, PT, RZ, UR4, PT ;  /* 0x00000004ff007c0c */ /* 0x000fc8000bf05070 */
[----:B------:R-:W-:-:S13]  /*0e80*/  ISETP.NE.AND.EX P0, PT, RZ, UR5, PT, P0 ;  /* 0x00000005ff007c0c */ /* 0x000fda000bf05300 */
[----:B------:R-:W-:Y:S05]  /*0e90*/  @!P0 BRA `(.L_x_7) ;  /* 0x00000000001c8947 */ /* 0x000fea0003800000 */
[----:B------:R-:W0:Y:S02]  /*0ea0*/  LDC.64 R2, c[0x0][0x598] ;  /* 0x00016600ff027b82 */ /* 0x000e240000000a00 */
[----:B0-----:R-:W2:Y:S02]  /*0eb0*/  LDG.E.64 R2, desc[UR40][R2.64] ;  /* 0x0000002802027981 */ /* 0x001ea4000c1e1b00 */
[----:B--2---:R-:W-:-:S04]  /*0ec0*/  ISETP.NE.U32.AND P0, PT, R2, RZ, PT ;  /* 0x000000ff0200720c */ /* 0x004fc80003f05070 */
[----:B------:R-:W-:-:S13]  /*0ed0*/  ISETP.NE.AND.EX P0, PT, R3, RZ, PT, P0 ;  /* 0x000000ff0300720c */ /* 0x000fda0003f05300 */
[----:B------:R-:W-:Y:S05]  /*0ee0*/  @!P0 BRA `(.L_x_7) ;  /* 0x0000000000088947 */ /* 0x000fea0003800000 */
[----:B------:R0:W5:Y:S01]  /*0ef0*/  LD.E R2, desc[UR40][R2.64] ;  /* 0x0000002802027980 */ /* 0x000162000c101900 */
[----:B------:R-:W-:Y:S05]  /*0f00*/  BRA `(.L_x_8) ;  /* 0x0000000000247947 */ /* 0x000fea0003800000 */
.L_x_7:
[----:B------:R-:W-:Y:S02]  /*0f10*/  ULDC.64 UR4, c[0x0][0x588] ;  /* 0x0001620000047ab9 */ /* 0x000fe40000000a00 */
[----:B------:R-:W-:-:S04]  /*0f20*/  ISETP.NE.U32.AND P0, PT, RZ, UR4, PT ;  /* 0x00000004ff007c0c */ /* 0x000fc8000bf05070 */
[----:B------:R-:W-:-:S13]  /*0f30*/  ISETP.NE.AND.EX P0, PT, RZ, UR5, PT, P0 ;  /* 0x00000005ff007c0c */ /* 0x000fda000bf05300 */
[----:B------:R-:W-:Y:S05]  /*0f40*/  @!P0 BRA `(.L_x_9) ;  /* 0x00000000000c8947 */ /* 0x000fea0003800000 */
[----:B------:R-:W0:Y:S02]  /*0f50*/  LDC.64 R2, c[0x0][0x588] ;  /* 0x00016200ff027b82 */ /* 0x000e240000000a00 */
[----:B0-----:R1:W5:Y:S01]  /*0f60*/  LDG.E R2, desc[UR40][R2.64] ;  /* 0x0000002802027981 */ /* 0x001362000c1e1900 */
[----:B------:R-:W-:Y:S05]  /*0f70*/  BRA `(.L_x_8) ;  /* 0x0000000000087947 */ /* 0x000fea0003800000 */
.L_x_9:
[----:B------:R-:W-:Y:S02]  /*0f80*/  ULDC UR4, c[0x0][0x580] ;  /* 0x0001600000047ab9 */ /* 0x000fe40000000800 */
[----:B------:R-:W-:-:S07]  /*0f90*/  IMAD.U32 R2, RZ, RZ, UR4 ;  /* 0x00000004ff027e24 */ /* 0x000fce000f8e00ff */
.L_x_8:
[----:B------:R-:W-:Y:S02]  /*0fa0*/  ULDC.64 UR4, c[0x0][0x5a0] ;  /* 0x0001680000047ab9 */ /* 0x000fe40000000a00 */
[----:B------:R-:W-:-:S04]  /*0fb0*/  ISETP.NE.U32.AND P0, PT, RZ, UR4, PT ;  /* 0x00000004ff007c0c */ /* 0x000fc8000bf05070 */
[----:B------:R-:W-:-:S13]  /*0fc0*/  ISETP.NE.AND.EX P0, PT, RZ, UR5, PT, P0 ;  /* 0x00000005ff007c0c */ /* 0x000fda000bf05300 */
[----:B------:R-:W-:Y:S05]  /*0fd0*/  @!P0 BRA `(.L_x_10) ;  /* 0x00000000001c8947 */ /* 0x000fea0003800000 */
[----:B------:R-:W2:Y:S02]  /*0fe0*/  LDC.64 R4, c[0x0][0x5a0] ;  /* 0x00016800ff047b82 */ /* 0x000ea40000000a00 */
[----:B--2---:R-:W2:Y:S02]  /*0ff0*/  LDG.E.64 R4, desc[UR40][R4.64] ;  /* 0x0000002804047981 */ /* 0x004ea4000c1e1b00 */
[----:B--2---:R-:W-:-:S04]  /*1000*/  ISETP.NE.U32.AND P0, PT, R4, RZ, PT ;  /* 0x000000ff0400720c */ /* 0x004fc80003f05070 */
[----:B------:R-:W-:-:S13]  /*1010*/  ISETP.NE.AND.EX P0, PT, R5, RZ, PT, P0 ;  /* 0x000000ff0500720c */ /* 0x000fda0003f05300 */
[----:B------:R-:W-:Y:S05]  /*1020*/  @!P0 BRA `(.L_x_10) ;  /* 0x0000000000088947 */ /* 0x000fea0003800000 */
[----:B------:R2:W5:Y:S01]  /*1030*/  LD.E R16, desc[UR40][R4.64] ;  /* 0x0000002804107980 */ /* 0x000562000c101900 */
[----:B------:R-:W-:Y:S05]  /*1040*/  BRA `(.L_x_11) ;  /* 0x0000000000247947 */ /* 0x000fea0003800000 */
.L_x_10:
[----:B------:R-:W-:Y:S02]  /*1050*/  ULDC.64 UR4, c[0x0][0x590] ;  /* 0x0001640000047ab9 */ /* 0x000fe40000000a00 */
[----:B------:R-:W-:-:S04]  /*1060*/  ISETP.NE.U32.AND P0, PT, RZ, UR4, PT ;  /* 0x00000004ff007c0c */ /* 0x000fc8000bf05070 */
[----:B------:R-:W-:-:S13]  /*1070*/  ISETP.NE.AND.EX P0, PT, RZ, UR5, PT, P0 ;  /* 0x00000005ff007c0c */ /* 0x000fda000bf05300 */
[----:B------:R-:W-:Y:S05]  /*1080*/  @!P0 BRA `(.L_x_12) ;  /* 0x00000000000c8947 */ /* 0x000fea0003800000 */
[----:B------:R-:W2:Y:S02]  /*1090*/  LDC.64 R16, c[0x0][0x590] ;  /* 0x00016400ff107b82 */ /* 0x000ea40000000a00 */
[----:B--2---:R3:W5:Y:S01]  /*10a0*/  LDG.E R16, desc[UR40][R16.64] ;  /* 0x0000002810107981 */ /* 0x004762000c1e1900 */
[----:B------:R-:W-:Y:S05]  /*10b0*/  BRA `(.L_x_11) ;  /* 0x0000000000087947 */ /* 0x000fea0003800000 */
.L_x_12:
[----:B------:R-:W-:Y:S02]  /*10c0*/  ULDC UR4, c[0x0][0x584] ;  /* 0x0001610000047ab9 */ /* 0x000fe40000000800 */
[----:B------:R-:W-:-:S07]  /*10d0*/  IMAD.U32 R16, RZ, RZ, UR4 ;  /* 0x00000004ff107e24 */ /* 0x000fce000f8e00ff */
.L_x_11:
[----:B------:R-:W-:-:S13]  /*10e0*/  LOP3.LUT P0, RZ, R0, 0xff, RZ, 0xc0, !PT ;  /* 0x000000ff00ff7812 */ /* 0x000fda000780c0ff */
[----:B------:R-:W-:Y:S05]  /*10f0*/  @!P0 EXIT ;  /* 0x000000000000894d */ /* 0x000fea0003800000 */
[----:B------:R-:W-:Y:S01]  /*1100*/  ULDC UR4, c[0x0][0x28c] ;  /* 0x0000a30000047ab9 */ /* 0x000fe20000000800 */
[----:B------:R-:W-:Y:S01]  /*1110*/  UMOV UR36, URZ ;  /* 0x0000003f00247c82 */ /* 0x000fe20008000000 */
[----:B------:R-:W-:Y:S01]  /*1120*/  UIADD3 UR4, UR4, 0x1f, URZ ;  /* 0x0000001f04047890 */ /* 0x000fe2000fffe03f */
[----:B------:R-:W-:-:S03]  /*1130*/  UMOV UR39, URZ ;  /* 0x0000003f00277c82 */ /* 0x000fc60008000000 */
[----:B------:R-:W-:-:S04]  /*1140*/  USHF.R.S32.HI UR5, URZ, 0x1f, UR4 ;  /* 0x0000001f3f057899 */ /* 0x000fc80008011404 */
[----:B------:R-:W-:-:S04]  /*1150*/  ULEA.HI UR5, UR5, UR4, URZ, 0x5 ;  /* 0x0000000405057291 */ /* 0x000fc8000f8f283f */
[----:B------:R-:W-:-:S12]  /*1160*/  USHF.R.S32.HI UR45, URZ, 0x5, UR5 ;  /* 0x000000053f2d7899 */ /* 0x000fd80008011405 */
.L_x_540:
[----:B------:R-:W4:Y:S01]  /*1170*/  S2R R0, SR_TID.X ;  /* 0x0000000000007919 */ /* 0x000f220000002100 */
[----:B------:R-:W0:Y:S01]  /*1180*/  S2UR UR6, SR_CgaCtaId ;  /* 0x00000000000679c3 */ /* 0x000e220000008800 */
[----:B------:R-:W-:Y:S02]  /*1190*/  UMOV UR46, 0x400 ;  /* 0x00000400002e7882 */ /* 0x000fe40000000000 */
[----:B0-----:R-:W-:Y:S01]  /*11a0*/  ULEA UR46, UR6, UR46, 0x18 ;  /* 0x0000002e062e7291 */ /* 0x001fe2000f8ec03f */
[----:B----4-:R-:W-:-:S04]  /*11b0*/  LOP3.LUT R0, R0, 0x80, RZ, 0xc0, !PT ;  /* 0x0000008000007812 */ /* 0x010fc800078ec0ff */
[----:B------:R-:W-:-:S06]  /*11c0*/  SHF.R.U32.HI R0, RZ, 0x7, R0 ;  /* 0x00000007ff007819 */ /* 0x000fcc0000011600 */
[----:B------:R-:W0:Y:S02]  /*11d0*/  SHFL.IDX PT, R0, R0, RZ, 0x1f ;  /* 0x00001fff00007589 */ /* 0x000e2400000e0000 */
[----:B0-----:R-:W-:-:S13]  /*11e0*/  R2UR UR4, R0 ;  /* 0x00000000000472ca */ /* 0x001fda00000e0000 */
[----:B------:R-:W-:-:S04]  /*11f0*/  ULEA.HI UR5, UR4, UR4, URZ, 0x1 ;  /* 0x0000000404057291 */ /* 0x000fc8000f8f083f */
[----:B------:R-:W-:-:S04]  /*1200*/  ULOP3.LUT UR5, UR5, 0xffffe, URZ, 0xc0, !UPT ;  /* 0x000ffffe05057892 */ /* 0x000fc8000f8ec03f */
[----:B------:R-:W-:-:S03]  /*1210*/  UIADD3 UR5, UR4, -UR5, URZ ;  /* 0x8000000504057290 */ /* 0x000fc6000fffe03f */
[----:B------:R-:W-:Y:S01]  /*1220*/  ULDC UR4, c[0x0][0x28c] ;  /* 0x0000a30000047ab9 */ /* 0x000fe20000000800 */
[----:B------:R-:W-:Y:S01]  /*1230*/  ULEA UR5, UR5, UR46, 0xc ;  /* 0x0000002e05057291 */ /* 0x000fe2000f8e603f */
[----:B------:R-:W-:-:S03]  /*1240*/  ISETP.LT.AND P0, PT, RZ, UR4, PT ;  /* 0x00000004ff007c0c */ /* 0x000fc6000bf01270 */
[----:B------:R-:W-:-:S04]  /*1250*/  UIADD3 UR5, UR5, 0x180, URZ ;  /* 0x0000018005057890 */ /* 0x000fc8000fffe03f */
[----:B------:R-:W-:-:S04]  /*1260*/  USHF.R.U32.HI UR5, URZ, 0x4, UR5 ;  /* 0x000000043f057899 */ /* 0x000fc80008011605 */
[----:B------:R-:W-:Y:S02]  /*1270*/  ULOP3.LUT UR47, UR5, 0x3fff, URZ, 0xc0, !UPT ;  /* 0x00003fff052f7892 */ /* 0x000fe4000f8ec03f */
[----:B-1-3--:R-:W-:Y:S10]  /*1280*/  @P0 BRA `(.L_x_13) ;  /* 0x0000000000400947 */ /* 0x00aff40003800000 */
[----:B------:R-:W-:Y:S01]  /*1290*/  MOV R0, 0x0 ;  /* 0x0000000000007802 */ /* 0x000fe20000000f00 */
[----:B------:R-:W-:Y:S01]  /*12a0*/  ULDC.64 UR4, c[0x4][0x68] ;  /* 0x01001a0000047ab9 */ /* 0x000fe20000000a00 */
[----:B------:R-:W-:Y:S01]  /*12b0*/  ULDC.64 UR6, c[0x4][0x8] ;  /* 0x0100020000067ab9 */ /* 0x000fe20000000a00 */
[----:B--2---:R-:W-:Y:S01]  /*12c0*/  IMAD.U32 R4, RZ, RZ, UR4 ;  /* 0x00000004ff047e24 */ /* 0x004fe2000f8e00ff */
[----:B------:R0:W2:Y:S01]  /*12d0*/  LDC.64 R14, c[0x4][R0] ;  /* 0x01000000000e7b82 */ /* 0x0000a20000000a00 */
[----:B------:R-:W-:Y:S01]  /*12e0*/  IMAD.U32 R5, RZ, RZ, UR5 ;  /* 0x00000005ff057e24 */ /* 0x000fe2000f8e00ff */
[----:B------:R-:W-:Y:S01]  /*12f0*/  ULDC.64 UR4, c[0x4][0x70] ;  /* 0x01001c0000047ab9 */ /* 0x000fe20000000a00 */
[----:B------:R-:W-:Y:S01]  /*1300*/  IMAD.U32 R10, RZ, RZ, UR6 ;  /* 0x00000006ff0a7e24 */ /* 0x000fe2000f8e00ff */
[----:B------:R-:W-:Y:S01]  /*1310*/  MOV R7, UR5 ;  /* 0x0000000500077c02 */ /* 0x000fe20008000f00 */
[----:B------:R-:W-:Y:S02]  /*1320*/  IMAD.U32 R6, RZ, RZ, UR4 ;  /* 0x00000004ff067e24 */ /* 0x000fe4000f8e00ff */
[----:B------:R-:W-:-:S02]  /*1330*/  IMAD.U32 R11, RZ, RZ, UR7 ;  /* 0x00000007ff0b7e24 */ /* 0x000fc4000f8e00ff */
[----:B------:R-:W-:Y:S02]  /*1340*/  IMAD.MOV.U32 R8, RZ, RZ, 0x1e1 ;  /* 0x000001e1ff087424 */ /* 0x000fe400078e00ff */
[----:B------:R-:W-:Y:S02]  /*1350*/  IMAD.MOV.U32 R12, RZ, RZ, 0x1 ;  /* 0x00000001ff0c7424 */ /* 0x000fe400078e00ff */
[----:B0-----:R-:W-:-:S07]  /*1360*/  IMAD.MOV.U32 R13, RZ, RZ, RZ ;  /* 0x000000ffff0d7224 */ /* 0x001fce00078e00ff */
[----:B------:R-:W-:-:S07]  /*1370*/  LEPC R20, `(.L_x_13) ;  /* 0x000000001014794e */ /* 0x000fce0000000000 */
[----:B-123-5:R-:W-:Y:S05]  /*1380*/  CALL.ABS.NOINC R14 ;  /* 0x000000000e007343 */ /* 0x02efea0003c00000 */
.L_x_13:
[----:B------:R-:W-:-:S06]  /*1390*/  ULOP3.LUT UR4, UR37, 0x1, URZ, 0xfc, !UPT ;  /* 0x0000000125047892 */ /* 0x000fcc000f8efc3f */
[----:B------:R-:W-:-:S04]  /*13a0*/  MOV R0, UR4 ;  /* 0x0000000400007c02 */ /* 0x000fc80008000f00 */
[----:B------:R-:W-:-:S13]  /*13b0*/  ISETP.NE.AND P0, PT, R0, 0x3, PT ;  /* 0x000000030000780c */ /* 0x000fda0003f05270 */
[----:B------:R-:W-:Y:S05]  /*13c0*/  @!P0 BRA `(.L_x_14) ;  /* 0x0000000000048947 */ /* 0x000fea0003800000 */
[----:B------:R-:W-:Y:S01]  /*13d0*/  BPT.TRAP 0x1 ;  /* 0x000000040000795c */ /* 0x000fe20000300000 */
.L_x_14:
[----:B-1----:R-:W-:Y:S02]  /*13e0*/  IMAD.U32 R3, RZ, RZ, UR39 ;  /* 0x00000027ff037e24 */ /* 0x002fe4000f8e00ff */
[----:B------:R-:W-:-:S03]  /*13f0*/  IMAD.U32 R0, RZ, RZ, UR36 ;  /* 0x00000024ff007e24 */ /* 0x000fc6000f8e00ff */
[----:B------:R-:W-:Y:S02]  /*1400*/  LEA R3, R3, UR46, 0x3 ;  /* 0x0000002e03037c11 */ /* 0x000fe4000f8e18ff */
[----:B------:R-:W-:-:S04]  /*1410*/  SHF.L.U32 R0, R0, 0x1f, RZ ;  /* 0x0000001f00007819 */ /* 0x000fc800000006ff */
[----:B------:R0:W1:Y:S01]  /*1420*/  SYNCS.PHASECHK.TRANS64.TRYWAIT P1, [R3+URZ], R0 ;  /* 0x00000000030075a7 */ /* 0x000062000802017f */
[----:B------:R-:W-:Y:S05]  /*1430*/  @!P0 BRA `(.L_x_15) ;  /* 0x0000000000048947 */ /* 0x000fea0003800000 */
[----:B------:R-:W-:Y:S01]  /*1440*/  BPT.TRAP 0x1 ;  /* 0x000000040000795c */ /* 0x000fe20000300000 */
.L_x_15:
[----:B-1----:R-:W-:Y:S05]  /*1450*/  @P1 BRA `(.L_x_16) ;  /* 0x0000000000081947 */ /* 0x002fea0003800000 */
[----:B------:R-:W1:Y:S02]  /*1460*/  SYNCS.PHASECHK.TRANS64.TRYWAIT P1, [R3+URZ], R0 ;  /* 0x00000000030075a7 */ /* 0x000e64000802017f */
[----:B-1----:R-:W-:Y:S05]  /*1470*/  @!P1 BRA `(.L_x_17) ;  /* 0x0000016400609947 */ /* 0x002fea0003800000 */
.L_x_16:
[----:B------:R-:W-:-:S04]  /*1480*/  UISETP.LT.AND UP0, UPT, UR45, 0x1, UPT ;  /* 0x000000012d00788c */ /* 0x000fc8000bf01270 */
[----:B------:R-:W-:-:S04]  /*1490*/  USEL UR4, UR45, 0x1, UP0 ;  /* 0x000000012d047887 */ /* 0x000fc80008000000 */
[----:B------:R-:W-:-:S06]  /*14a0*/  UIADD3 UR4, UR45, -UR4, URZ ;  /* 0x800000042d047290 */ /* 0x000fcc000fffe03f */
[----:B01----:R-:W-:Y:S02]  /*14b0*/  IMAD.U32 R0, RZ, RZ, UR4 ;  /* 0x00000004ff007e24 */ /* 0x003fe4000f8e00ff */
[----:B------:R-:W-:Y:S01]  /*14c0*/  IMAD.U32 R3, RZ, RZ, UR4 ;  /* 0x00000004ff037e24 */ /* 0x000fe2000f8e00ff */
[----:B------:R-:W-:Y:S05]  /*14d0*/  WARPSYNC.ALL ;  /* 0x0000000000007948 */ /* 0x000fea0003800000 */
[----:B------:R-:W-:Y:S01]  /*14e0*/  ISETP.GE.AND P1, PT, R0, 0x1, PT ;  /* 0x000000010000780c */ /* 0x000fe20003f26270 */
[----:B------:R-:W-:Y:S01]  /*14f0*/  UIADD3 UR46, UR46, 0x1c180, URZ ;  /* 0x0001c1802e2e7890 */ /* 0x000fe2000fffe03f */
[----:B------:R-:W-:Y:S01]  /*1500*/  WARPGROUP.ARRIVE ;  /* 0x00000000000079c5 */ /* 0x000fe20000000000 */
[----:B------:R-:W-:-:S02]  /*1510*/  ULOP3.LUT UR8, UR47, 0x10000, URZ, 0xfc, !UPT ;  /* 0x000100002f087892 */ /* 0x000fc4000f8efc3f */
[----:B------:R-:W-:Y:S02]  /*1520*/  USHF.R.U32.HI UR46, URZ, 0x4, UR46 ;  /* 0x000000043f2e7899 */ /* 0x000fe4000801162e */
[----:B------:R-:W-:Y:S02]  /*1530*/  ULEA UR10, UR39, UR8, 0xa ;  /* 0x00000008270a7291 */ /* 0x000fe4000f8e503f */
[----:B------:R-:W-:Y:S01]  /*1540*/  ULOP3.LUT UR9, UR46, 0x3fff, URZ, 0xc0, !UPT ;  /* 0x00003fff2e097892 */ /* 0x000fe2000f8ec03f */
[----:B------:R-:W-:Y:S01]  /*1550*/  UMOV UR5, 0x80000020 ;  /* 0x8000002000057882 */ /* 0x000fe20000000000 */
[----:B------:R-:W-:Y:S02]  /*1560*/  UMOV UR7, 0x40000040 ;  /* 0x4000004000077882 */ /* 0x000fe40000000000 */
[----:B------:R-:W-:Y:S01]  /*1570*/  ULOP3.LUT UR9, UR9, 0x1000000, URZ, 0xfc, !UPT ;  /* 0x0100000009097892 */ /* 0x000fe2000f8efc3f */
[----:B------:R-:W-:-:S03]  /*1580*/  UMOV UR4, UR10 ;  /* 0x0000000a00047c82 */ /* 0x000fc60008000000 */
[----:B------:R-:W-:-:S07]  /*1590*/  ULEA UR11, UR39, UR9, 0xa ;  /* 0x00000009270b7291 */ /* 0x000fce000f8e503f */
[----:B------:R-:W-:Y:S02]  /*15a0*/  UMOV UR6, UR11 ;  /* 0x0000000b00067c82 */ /* 0x000fe40008000000 */
[----:B------:R-:W-:Y:S01]  /*15b0*/  HGMMA.64x256x16.F32 R24, gdesc[UR4].tnspB, RZ, !UPT, gsb0 ;  /* 0x43e00000041879f0 */ /* 0x000fe2000c0008ff */
[----:B------:R-:W-:Y:S01]  /*15c0*/  UIADD3 UR4, UR10, 0x200, URZ ;  /* 0x000002000a047890 */ /* 0x000fe2000fffe03f */
[----:B------:R-:W-:Y:S01]  /*15d0*/  UMOV UR5, 0x80000020 ;  /* 0x8000002000057882 */ /* 0x000fe20000000000 */
[----:B------:R-:W-:Y:S02]  /*15e0*/  WARPGROUP.DEPBAR.LE gsb0, 0x0 ;  /* 0x00008000000079c5 */ /* 0x000fe40000010000 */
[----:B------:R-:W-:Y:S01]  /*15f0*/  STL.64 [R1], R24 ;  /* 0x0000001801007387 */ /* 0x000fe20000100a00 */
[----:B------:R-:W-:Y:S01]  /*1600*/  IMAD.MOV.U32 R235, RZ, RZ, R49 ;  /* 0x000000ffffeb7224 */ /* 0x000fe200078e0031 */
[----:B------:R-:W-:Y:S01]  /*1610*/  MOV R234, R50 ;  /* 0x0000003200ea7202 */ /* 0x000fe20000000f00 */
[----:B------:R-:W-:Y:S01]  /*1620*/  IMAD.MOV.U32 R233, RZ, RZ, R51 ;  /* 0x000000ffffe97224 */ /* 0x000fe200078e0033 */
[----:B------:R-:W-:Y:S01]  /*1630*/  STL.64 [R1+0x8], R26 ;  /* 0x0000081a01007387 */ /* 0x000fe20000100a00 */
        /* <DEDUP_REMOVED lines=53> */
[----:B------:R0:W-:Y:S01]  /*1990*/  STL [R1+0x60], R48 ;  /* 0x0000603001007387 */ /* 0x0001e20000100800 */
[----:B------:R-:W-:-:S02]  /*19a0*/  IMAD.MOV.U32 R168, RZ, RZ, R84 ;  /* 0x000000ffffa87224 */ /* 0x000fc400078e0054 */
[----:B------:R-:W-:Y:S01]  /*19b0*/  IMAD.MOV.U32 R169, RZ, RZ, R85 ;  /* 0x000000ffffa97224 */ /* 0x000fe200078e0055 */
[----:B------:R-:W-:Y:S01]  /*19c0*/  STL [R1+0x2b8], R160 ;  /* 0x0002b8a001007387 */ /* 0x000fe20000100800 */
[----:B------:R-:W-:Y:S02]  /*19d0*/  IMAD.MOV.U32 R171, RZ, RZ, R87 ;  /* 0x000000ffffab7224 */ /* 0x000fe400078e0057 */
[----:B------:R-:W-:Y:S02]  /*19e0*/  IMAD.MOV.U32 R172, RZ, RZ, R88 ;  /* 0x000000ffffac7224 */ /* 0x000fe400078e0058 */
[----:B------:R-:W-:Y:S02]  /*19f0*/  IMAD.MOV.U32 R173, RZ, RZ, R89 ;  /* 0x000000ffffad7224 */ /* 0x000fe400078e0059 */
[----:B------:R-:W-:Y:S02]  /*1a00*/  IMAD.MOV.U32 R174, RZ, RZ, R90 ;  /* 0x000000ffffae7224 */ /* 0x000fe400078e005a */
[----:B------:R-:W-:-:S02]  /*1a10*/  IMAD.MOV.U32 R175, RZ, RZ, R91 ;  /* 0x000000ffffaf7224 */ /* 0x000fc400078e005b */
[----:B------:R-:W-:Y:S02]  /*1a20*/  IMAD.MOV.U32 R177, RZ, RZ, R93 ;  /* 0x000000ffffb17224 */ /* 0x000fe400078e005d */
        /* <DEDUP_REMOVED lines=37> */
[----:B---3--:R-:W-:Y:S02]  /*1c80*/  IMAD.MOV.U32 R17, RZ, RZ, R138 ;  /* 0x000000ffff117224 */ /* 0x008fe400078e008a */
        /* <DEDUP_REMOVED lines=8> */
[----:B--2---:R-:W-:-:S02]  /*1d10*/  IMAD.MOV.U32 R5, RZ, RZ, R149 ;  /* 0x000000ffff057224 */ /* 0x004fc400078e0095 */
[----:B------:R-:W-:Y:S02]  /*1d20*/  IMAD.MOV.U32 R4, RZ, RZ, R150 ;  /* 0x000000ffff047224 */ /* 0x000fe400078e0096 */
[----:B------:R-:W-:Y:S02]  /*1d30*/  IMAD.MOV.U32 R0, RZ, RZ, R151 ;  /* 0x000000ffff007224 */ /* 0x000fe400078e0097 */
[----:B0-----:R-:W-:-:S06]  /*1d40*/  WARPGROUP.ARRIVE ;  /* 0x00000000000079c5 */ /* 0x001fcc0000000000 */
[----:B------:R-:W-:Y:S03]  /*1d50*/  HGMMA.64x256x16.F32 R24, gdesc[UR4].tnspB, RZ, !UPT, gsb0 ;  /* 0x43e00000041879f0 */ /* 0x000fe6000c0008ff */
[----:B------:R-:W-:Y:S02]  /*1d60*/  WARPGROUP.DEPBAR.LE gsb0, 0x0 ;  /* 0x00008000000079c5 */ /* 0x000fe40000010000 */
[----:B------:R-:W-:Y:S04]  /*1d70*/  STL.64 [R1+0x2b0], R150 ;  /* 0x0002b09601007387 */ /* 0x000fe80000100a00 */
        /* <DEDUP_REMOVED lines=20> */
[----:B------:R0:W-:Y:S04]  /*1ec0*/  STL.64 [R1+0x208], R108 ;  /* 0x0002086c01007387 */ /* 0x0001e80000100a00 */
[----:B0-----:R-:W2:Y:S04]  /*1ed0*/  LDL.LU R108, [R1] ;  /* 0x00000000016c7983 */ /* 0x001ea80000300800 */
[----:B------:R-:W2:Y:S04]  /*1ee0*/  LDL.LU R109, [R1+0x4] ;  /* 0x00000400016d7983 */ /* 0x000ea80000300800 */
        /* <DEDUP_REMOVED lines=22> */
[----:B------:R-:W2:Y:S01]  /*2050*/  LDL.LU R132, [R1+0x60] ;  /* 0x0000600001847983 */ /* 0x000ea20000300800 */
        /* <DEDUP_REMOVED lines=10> */
[----:B------:R-:W-:Y:S01]  /*2100*/  UIADD3 UR4, UR10, 0x2, URZ ;  /* 0x000000020a047890 */ /* 0x000fe2000fffe03f */
[----:B------:R-:W-:Y:S01]  /*2110*/  IMAD.MOV.U32 R140, RZ, RZ, R228 ;  /* 0x000000ffff8c7224 */ /* 0x000fe200078e00e4 */
[----:B------:R-:W-:Y:S01]  /*2120*/  UIADD3 UR6, UR11, 0x80, URZ ;  /* 0x000000800b067890 */ /* 0x000fe2000fffe03f */
[----:B------:R-:W-:Y:S01]  /*2130*/  IMAD.MOV.U32 R141, RZ, RZ, R227 ;  /* 0x000000ffff8d7224 */ /* 0x000fe200078e00e3 */
[----:B------:R-:W-:Y:S01]  /*2140*/  UMOV UR5, 0x80000020 ;  /* 0x8000002000057882 */ /* 0x000fe20000000000 */
[----:B------:R-:W-:Y:S01]  /*2150*/  IMAD.MOV.U32 R142, RZ, RZ, R226 ;  /* 0x000000ffff8e7224 */ /* 0x000fe200078e00e2 */
[----:B------:R-:W-:Y:S01]  /*2160*/  MOV R226, R12 ;  /* 0x0000000c00e27202 */ /* 0x000fe20000000f00 */
[----:B------:R-:W-:Y:S01]  /*2170*/  IMAD.MOV.U32 R143, RZ, RZ, R225 ;  /* 0x000000ffff8f7224 */ /* 0x000fe200078e00e1 */
[----:B------:R-:W-:Y:S01]  /*2180*/  UMOV UR7, 0x40000040 ;  /* 0x4000004000077882 */ /* 0x000fe20000000000 */
[----:B------:R-:W-:-:S02]  /*2190*/  IMAD.MOV.U32 R144, RZ, RZ, R224 ;  /* 0x000000ffff907224 */ /* 0x000fc400078e00e0 */
[----:B------:R-:W-:Y:S02]  /*21a0*/  IMAD.MOV.U32 R146, RZ, RZ, R222 ;  /* 0x000000ffff927224 */ /* 0x000fe400078e00de */
[----:B------:R-:W-:Y:S02]  /*21b0*/  IMAD.MOV.U32 R147, RZ, RZ, R221 ;  /* 0x000000ffff937224 */ /* 0x000fe400078e00dd */
[----:B------:R-:W-:Y:S01]  /*21c0*/  IMAD.MOV.U32 R148, RZ, RZ, R220 ;  /* 0x000000ffff947224 */ /* 0x000fe200078e00dc */
[----:B------:R-:W-:Y:S01]  /*21d0*/  MOV R220, R19 ;  /* 0x0000001300dc7202 */ /* 0x000fe20000000f00 */
        /* <DEDUP_REMOVED lines=19> */
[----:B------:R-:W-:-:S06]  /*2310*/  IMAD.MOV.U32 R235, RZ, RZ, R0 ;  /* 0x000000ffffeb7224 */ /* 0x000fcc00078e0000 */
[----:B--2---:R-:W-:-:S06]  /*2320*/  WARPGROUP.ARRIVE ;  /* 0x00000000000079c5 */ /* 0x004fcc0000000000 */
[----:B------:R-:W-:Y:S03]  /*2330*/  HGMMA.64x256x16.F32 R108, gdesc[UR4].tnspB, R108, gsb0 ;  /* 0x43e00000046c79f0 */ /* 0x000fe6000800086c */
[----:B------:R-:W-:Y:S02]  /*2340*/  WARPGROUP.DEPBAR.LE gsb0, 0x0 ;  /* 0x00008000000079c5 */ /* 0x000fe40000010000 */
[----:B------:R-:W-:Y:S04]  /*2350*/  STL.64 [R1], R108 ;  /* 0x0000006c01007387 */ /* 0x000fe80000100a00 */
        /* <DEDUP_REMOVED lines=63> */
[----:B0-----:R1:W5:Y:S04]  /*2750*/  LDL.LU R160, [R1+0x2b8] ;  /* 0x0002b80001a07983 */ /* 0x0013680000300800 */
[----:B------:R-:W2:Y:S04]  /*2760*/  LDL.LU.64 R150, [R1+0x2b0] ;  /* 0x0002b00001967983 */ /* 0x000ea80000300a00 */
        /* <DEDUP_REMOVED lines=20> */
[----:B------:R-:W2:Y:S01]  /*28b0*/  LDL.LU.64 R108, [R1+0x208] ;  /* 0x00020800016c7983 */ /* 0x000ea20000300a00 */
[----:B------:R-:W-:Y:S01]  /*28c0*/  UIADD3 UR4, UR10, 0x202, URZ ;  /* 0x000002020a047890 */ /* 0x000fe2000fffe03f */
[----:B------:R-:W-:Y:S01]  /*28d0*/  UMOV UR5, 0x80000020 ;  /* 0x8000002000057882 */ /* 0x000fe20000000000 */
[----:B--2---:R-:W-:-:S07]  /*28e0*/  WARPGROUP.ARRIVE ;  /* 0x00000000000079c5 */ /* 0x004fce0000000000 */
[----:B------:R-:W-:Y:S03]  /*28f0*/  HGMMA.64x256x16.F32 R24, gdesc[UR4].tnspB, R24, gsb0 ;  /* 0x43e00000041879f0 */ /* 0x000fe60008000818 */
[----:B------:R-:W-:Y:S02]  /*2900*/  WARPGROUP.DEPBAR.LE gsb0, 0x0 ;  /* 0x00008000000079c5 */ /* 0x000fe40000010000 */
[----:B-1----:R-:W-:Y:S05]  /*2910*/  @!P1 BRA `(.L_x_18) ;  /* 0x0000002000909947 */ /* 0x002fea0003800000 */
[----:B------:R-:W-:Y:S02]  /*2920*/  UIADD3 UR4, UR39, 0x1, URZ ;  /* 0x0000000127047890 */ /* 0x000fe4000fffe03f */
[----:B------:R-:W-:Y:S02]  /*2930*/  UMOV UR11, UR39 ;  /* 0x00000027000b7c82 */ /* 0x000fe40008000000 */
[----:B------:R-:W-:-:S04]  /*2940*/  UISETP.NE.AND UP0, UPT, UR4, 0x7, UPT ;  /* 0x000000070400788c */ /* 0x000fc8000bf05270 */
[----:B------:R-:W-:Y:S02]  /*2950*/  USEL UR5, URZ, 0x1, UP0 ;  /* 0x000000013f057887 */ /* 0x000fe40008000000 */
[----:B------:R-:W-:Y:S02]  /*2960*/  USEL UR10, UR4, URZ, UP0 ;  /* 0x0000003f040a7287 */ /* 0x000fe40008000000 */
[----:B------:R-:W-:-:S06]  /*2970*/  ULOP3.LUT UR5, UR36, UR5, URZ, 0x3c, !UPT ;  /* 0x0000000524057292 */ /* 0x000fcc000f8e3c3f */
[----:B------:R-:W-:-:S07]  /*2980*/  IMAD.U32 R0, RZ, RZ, UR5 ;  /* 0x00000005ff007e24 */ /* 0x000fce000f8e00ff */
.L_x_25:
[----:B------:R-:W-:Y:S05]  /*2990*/  @!P0 BRA `(.L_x_19) ;  /* 0x0000000000048947 */ /* 0x000fea0003800000 */
[----:B------:R-:W-:Y:S01]  /*29a0*/  BPT.TRAP 0x1 ;  /* 0x000000040000795c */ /* 0x000fe20000300000 */
.L_x_19:
[----:B------:R-:W0:Y:S01]  /*29b0*/  S2UR UR5, SR_CgaCtaId ;  /* 0x00000000000579c3 */ /* 0x000e220000008800 */
[----:B------:R-:W-:Y:S01]  /*29c0*/  UMOV UR4, 0x400 ;  /* 0x0000040000047882 */ /* 0x000fe20000000000 */
[----:B------:R-:W-:Y:S01]  /*29d0*/  SHF.L.U32 R4, R0, 0x1f, RZ ;  /* 0x0000001f00047819 */ /* 0x000fe200000006ff */
[----:B0-----:R-:W-:-:S04]  /*29e0*/  ULEA UR14, UR5, UR4, 0x18 ;  /* 0x00000004050e7291 */ /* 0x001fc8000f8ec03f */
[----:B------:R-:W-:-:S09]  /*29f0*/  ULEA UR4, UR10, UR14, 0x3 ;  /* 0x0000000e0a047291 */ /* 0x000fd2000f8e183f */
[----:B------:R0:W1:Y:S01]  /*2a00*/  SYNCS.PHASECHK.TRANS64.TRYWAIT P1, [UR4], R4 ;  /* 0x00000004ff0075a7 */ /* 0x0000620008020144 */
[----:B------:R-:W-:Y:S05]  /*2a10*/  @!P0 BRA `(.L_x_20) ;  /* 0x0000000000048947 */ /* 0x000fea0003800000 */
[----:B------:R-:W-:Y:S01]  /*2a20*/  BPT.TRAP 0x1 ;  /* 0x000000040000795c */ /* 0x000fe20000300000 */
.L_x_20:
[----:B-1----:R-:W-:Y:S05]  /*2a30*/  @P1 BRA `(.L_x_21) ;  /* 0x0000000000081947 */ /* 0x002fea0003800000 */
[----:B------:R-:W1:Y:S02]  /*2a40*/  SYNCS.PHASECHK.TRANS64.TRYWAIT P1, [UR4], R4 ;  /* 0x00000004ff0075a7 */ /* 0x000e640008020144 */
[----:B-1----:R-:W-:Y:S05]  /*2a50*/  @!P1 BRA `(.L_x_22) ;  /* 0x0000014c00fc9947 */ /* 0x002fea0003800000 */
.L_x_21:
        /* <DEDUP_REMOVED lines=64> */
[----:B--2---:R-:W2:Y:S04]  /*2e60*/  LDL.LU.64 R24, [R1] ;  /* 0x0000000001187983 */ /* 0x004ea80000300a00 */
        /* <DEDUP_REMOVED lines=63> */
[----:B------:R-:W-:-:S02]  /*3260*/  ULEA UR12, UR10, UR8, 0xa ;  /* 0x000000080a0c7291 */ /* 0x000fc4000f8e503f */
[----:B------:R-:W-:Y:S01]  /*3270*/  ULEA UR13, UR10, UR9, 0xa ;  /* 0x000000090a0d7291 */ /* 0x000fe2000f8e503f */
[----:B------:R-:W-:Y:S01]  /*3280*/  UMOV UR5, 0x80000020 ;  /* 0x8000002000057882 */ /* 0x000fe20000000000 */
[----:B------:R-:W-:-:S03]  /*3290*/  UMOV UR7, 0x40000040 ;  /* 0x4000004000077882 */ /* 0x000fc60000000000 */
[----:B------:R-:W-:Y:S02]  /*32a0*/  UMOV UR4, UR12 ;  /* 0x0000000c00047c82 */ /* 0x000fe40008000000 */
[----:B------:R-:W-:Y:S01]  /*32b0*/  UMOV UR6, UR13 ;  /* 0x0000000d00067c82 */ /* 0x000fe20008000000 */
[----:B--2---:R-:W-:-:S06]  /*32c0*/  WARPGROUP.ARRIVE ;  /* 0x00000000000079c5 */ /* 0x004fcc0000000000 */
[----:B------:R-:W-:Y:S03]  /*32d0*/  HGMMA.64x256x16.F32 R24, gdesc[UR4].tnspB, R24, gsb0 ;  /* 0x43e00000041879f0 */ /* 0x000fe60008000818 */
[----:B------:R-:W-:Y:S02]  /*32e0*/  WARPGROUP.DEPBAR.LE gsb0, 0x0 ;  /* 0x00008000000079c5 */ /* 0x000fe40000010000 */
[----:B------:R-:W-:Y:S01]  /*32f0*/  STL.64 [R1], R24 ;  /* 0x0000001801007387 */ /* 0x000fe20000100a00 */
[----:B-1----:R-:W-:Y:S01]  /*3300*/  IMAD.MOV.U32 R5, RZ, RZ, R150 ;  /* 0x000000ffff057224 */ /* 0x002fe200078e0096 */
[----:B------:R-:W-:Y:S01]  /*3310*/  MOV R8, R147 ;  /* 0x0000009300087202 */ /* 0x000fe20000000f00 */
[----:B0-----:R-:W-:Y:S01]  /*3320*/  IMAD.MOV.U32 R4, RZ, RZ, R151 ;  /* 0x000000ffff047224 */ /* 0x001fe200078e0097 */
        /* <DEDUP_REMOVED lines=44> */
[----:B------:R0:W-:Y:S01]  /*35f0*/  STL.64 [R1+0x60], R48 ;  /* 0x0000603001007387 */ /* 0x0001e20000100a00 */
[----:B------:R-:W-:Y:S01]  /*3600*/  IMAD.MOV.U32 R206, RZ, RZ, R122 ;  /* 0x000000ffffce7224 */ /* 0x000fe200078e007a */
[----:B------:R-:W-:Y:S01]  /*3610*/  MOV R159, R75 ;  /* 0x0000004b009f7202 */ /* 0x000fe20000000f00 */
[----:B------:R-:W-:Y:S01]  /*3620*/  IMAD.MOV.U32 R204, RZ, RZ, R120 ;  /* 0x000000ffffcc7224 */ /* 0x000fe200078e0078 */
[----:B------:R-:W2:Y:S01]  /*3630*/  LDL.LU.64 R150, [R1+0x4b8] ;  /* 0x0004b80001967983 */ /* 0x000ea20000300a00 */
        /* <DEDUP_REMOVED lines=16> */
[----:B------:R-:W-:-:S02]  /*3740*/  IMAD.MOV.U32 R194, RZ, RZ, R110 ;  /* 0x000000ffffc27224 */ /* 0x000fc400078e006e */
[----:B------:R-:W-:Y:S01]  /*3750*/  IMAD.MOV.U32 R192, RZ, RZ, R108 ;  /* 0x000000ffffc07224 */ /* 0x000fe200078e006c */
[----:B------:R-:W2:Y:S01]  /*3760*/  LDL.LU.64 R140, [R1+0x490] ;  /* 0x00049000018c7983 */ /* 0x000ea20000300a00 */
[----:B------:R-:W-:Y:S02]  /*3770*/  IMAD.MOV.U32 R193, RZ, RZ, R109 ;  /* 0x000000ffffc17224 */ /* 0x000fe400078e006d */
[----:B------:R-:W-:Y:S01]  /*3780*/  IMAD.MOV.U32 R190, RZ, RZ, R106 ;  /* 0x000000ffffbe7224 */ /* 0x000fe200078e006a */
[----:B------:R-:W2:Y:S01]  /*3790*/  LDL.LU.64 R138, [R1+0x488] ;  /* 0x00048800018a7983 */ /* 0x000ea20000300a00 */
[----:B------:R-:W-:Y:S02]  /*37a0*/  IMAD.MOV.U32 R191, RZ, RZ, R107 ;  /* 0x000000ffffbf7224 */ /* 0x000fe400078e006b */
        /* <DEDUP_REMOVED lines=68> */
[----:B------:R-:W-:-:S03]  /*3bf0*/  IMAD.MOV.U32 R235, RZ, RZ, R50 ;  /* 0x000000ffffeb7224 */ /* 0x000fc600078e0032 */
        /* <DEDUP_REMOVED lines=21> */
[----:B0-----:R-:W2:Y:S04]  /*3d50*/  LDL.LU.64 R48, [R1+0x320] ;  /* 0x0003200001307983 */ /* 0x001ea80000300a00 */
        /* <DEDUP_REMOVED lines=13> */
[----:B------:R-:W-:-:S02]  /*3e30*/  UMOV UR5, 0x80000020 ;  /* 0x8000002000057882 */ /* 0x000fc40000000000 */
[----:B-----5:R-:W-:Y:S01]  /*3e40*/  STL [R1+0x2b8], R160 ;  /* 0x0002b8a001007387 */ /* 0x020fe20000100800 */
[----:B--2---:R-:W-:-:S06]  /*3e50*/  WARPGROUP.ARRIVE ;  /* 0x00000000000079c5 */ /* 0x004fcc0000000000 */
[----:B------:R-:W-:Y:S03]  /*3e60*/  HGMMA.64x256x16.F32 R24, gdesc[UR4].tnspB, R24, gsb0 ;  /* 0x43e00000041879f0 */ /* 0x000fe60008000818 */
        /* <DEDUP_REMOVED lines=57> */
[----:B------:R-:W-:-:S02]  /*4200*/  IMAD.MOV.U32 R139, RZ, RZ, R230 ;  /* 0x000000ffff8b7224 */ /* 0x000fc400078e00e6 */
[----:B------:R-:W-:Y:S01]  /*4210*/  IMAD.MOV.U32 R140, RZ, RZ, R229 ;  /* 0x000000ffff8c7224 */ /* 0x000fe200078e00e5 */
[----:B------:R-:W-:Y:S01]  /*4220*/  MOV R229, R10 ;  /* 0x0000000a00e57202 */ /* 0x000fe20000000f00 */
[----:B------:R-:W-:Y:S02]  /*4230*/  IMAD.MOV.U32 R142, RZ, RZ, R227 ;  /* 0x000000ffff8e7224 */ /* 0x000fe400078e00e3 */
[----:B------:R-:W-:Y:S02]  /*4240*/  IMAD.MOV.U32 R143, RZ, RZ, R226 ;  /* 0x000000ffff8f7224 */ /* 0x000fe400078e00e2 */
[----:B------:R-:W-:Y:S02]  /*4250*/  IMAD.MOV.U32 R144, RZ, RZ, R225 ;  /* 0x000000ffff907224 */ /* 0x000fe400078e00e1 */
[----:B------:R-:W-:Y:S02]  /*4260*/  IMAD.MOV.U32 R145, RZ, RZ, R224 ;  /* 0x000000ffff917224 */ /* 0x000fe400078e00e0 */
[----:B------:R-:W-:Y:S01]  /*4270*/  IMAD.MOV.U32 R146, RZ, RZ, R223 ;  /* 0x000000ffff927224 */ /* 0x000fe200078e00df */
[----:B------:R-:W-:Y:S01]  /*4280*/  MOV R223, R17 ;  /* 0x0000001100df7202 */ /* 0x000fe20000000f00 */
[----:B------:R-:W-:-:S02]  /*4290*/  IMAD.MOV.U32 R148, RZ, RZ, R221 ;  /* 0x000000ffff947224 */ /* 0x000fc400078e00dd */
[----:B------:R-:W-:Y:S02]  /*42a0*/  IMAD.MOV.U32 R149, RZ, RZ, R220 ;  /* 0x000000ffff957224 */ /* 0x000fe400078e00dc */
[----:B------:R-:W-:Y:S02]  /*42b0*/  IMAD.MOV.U32 R150, RZ, RZ, R219 ;  /* 0x000000ffff967224 */ /* 0x000fe400078e00db */
[----:B------:R-:W-:Y:S02]  /*42c0*/  IMAD.MOV.U32 R151, RZ, RZ, R218 ;  /* 0x000000ffff977224 */ /* 0x000fe400078e00da */
[----:B------:R-:W-:Y:S01]  /*42d0*/  IMAD.MOV.U32 R160, RZ, RZ, R217 ;  /* 0x000000ffffa07224 */ /* 0x000fe200078e00d9 */
[----:B------:R-:W-:Y:S01]  /*42e0*/  MOV R217, R23 ;  /* 0x0000001700d97202 */ /* 0x000fe20000000f00 */
        /* <DEDUP_REMOVED lines=14> */
[----:B------:R-:W-:Y:S01]  /*43d0*/  IMAD.MOV.U32 R234, RZ, RZ, R5 ;  /* 0x000000ffffea7224 */ /* 0x000fe200078e0005 */
[----:B------:R-:W-:Y:S02]  /*43e0*/  UIADD3 UR4, UR12, 0x2, URZ ;  /* 0x000000020c047890 */ /* 0x000fe4000fffe03f */
[----:B------:R-:W-:Y:S01]  /*43f0*/  UIADD3 UR6, UR13, 0x80, URZ ;  /* 0x000000800d067890 */ /* 0x000fe2000fffe03f */
[----:B------:R-:W-:Y:S01]  /*4400*/  UMOV UR5, 0x80000020 ;  /* 0x8000002000057882 */ /* 0x000fe20000000000 */
[----:B------:R-:W-:Y:S01]  /*4410*/  UMOV UR7, 0x40000040 ;  /* 0x4000004000077882 */ /* 0x000fe20000000000 */
        /* <DEDUP_REMOVED lines=96> */
[----:B------:R-:W-:Y:S01]  /*4a20*/  BPT.TRAP 0x1 ;  /* 0x000000040000795c */ /* 0x000fe20000300000 */
.L_x_23:
[----:B------:R-:W-:Y:S02]  /*4a30*/  UISETP.GT.U32.AND UP0, UPT, UR37, 0x1, UPT ;  /* 0x000000012500788c */ /* 0x000fe4000bf04070 */
[----:B------:R-:W-:-:S04]  /*4a40*/  ULEA UR4, UR11, UR14, 0x3 ;  /* 0x0000000e0b047291 */ /* 0x000fc8000f8e183f */
[----:B------:R-:W-:Y:S01]  /*4a50*/  UIADD3 UR4, UR4, 0x38, URZ ;  /* 0x0000003804047890 */ /* 0x000fe2000fffe03f */
[----:B------:R-:W-:-:S03]  /*4a60*/  PLOP3.LUT P1, PT, PT, PT, UP0, 0x80, 0x0 ;  /* 0x000000000000781c */ /* 0x000fc60003f2f008 */
[----:B------:R-:W-:-:S09]  /*4a70*/  UPRMT UR4, URZ, 0x654, UR4 ;  /* 0x000006543f047896 */ /* 0x000fd20008000004 */
[----:B------:R-:W-:Y:S01]  /*4a80*/  SYNCS.ARRIVE.TRANS64.RED.A1T0 RZ, [UR4], RZ ;  /* 0x000000ffffff79a7 */ /* 0x000fe20008100404 */
[----:B------:R-:W-:Y:S05]  /*4a90*/  @P1 BRA `(.L_x_24) ;  /* 0x0000000000041947 */ /* 0x000fea0003800000 */
[----:B------:R-:W-:Y:S01]  /*4aa0*/  BPT.TRAP 0x1 ;  /* 0x000000040000795c */ /* 0x000fe20000300000 */
.L_x_24:
[----:B------:R-:W-:Y:S01]  /*4ab0*/  UIADD3 UR10, UR10, 0x1, URZ ;  /* 0x000000010a0a7890 */ /* 0x000fe2000fffe03f */
[C---:B------:R-:W-:Y:S01]  /*4ac0*/  ISETP.GT.AND P1, PT, R3.reuse, 0x1, PT ;  /* 0x000000010300780c */ /* 0x040fe20003f24270 */
[----:B------:R-:W-:Y:S01]  /*4ad0*/  UIADD3 UR11, UR11, 0x1, URZ ;  /* 0x000000010b0b7890 */ /* 0x000fe2000fffe03f */
[----:B------:R-:W-:Y:S01]  /*4ae0*/  VIADD R3, R3, 0xffffffff ;  /* 0xffffffff03037836 */ /* 0x000fe20000000000 */
[----:B------:R-:W-:Y:S02]  /*4af0*/  UISETP.NE.AND UP0, UPT, UR10, 0x7, UPT ;  /* 0x000000070a00788c */ /* 0x000fe4000bf05270 */
[----:B------:R-:W-:Y:S02]  /*4b00*/  UISETP.NE.AND UP1, UPT, UR11, 0x7, UPT ;  /* 0x000000070b00788c */ /* 0x000fe4000bf25270 */
[----:B------:R-:W-:Y:S02]  /*4b10*/  USEL UR4, URZ, 0x1, UP0 ;  /* 0x000000013f047887 */ /* 0x000fe40008000000 */
[----:B------:R-:W-:-:S02]  /*4b20*/  USEL UR10, UR10, URZ, UP0 ;  /* 0x0000003f0a0a7287 */ /* 0x000fc40008000000 */
[----:B------:R-:W-:Y:S02]  /*4b30*/  USEL UR11, UR11, URZ, UP1 ;  /* 0x0000003f0b0b7287 */ /* 0x000fe40008800000 */
[----:B------:R-:W-:Y:S01]  /*4b40*/  LOP3.LUT R0, R0, UR4, RZ, 0x3c, !PT ;  /* 0x0000000400007c12 */ /* 0x000fe2000f8e3cff */
[----:B------:R-:W-:Y:S09]  /*4b50*/  @P1 BRA `(.L_x_25) ;  /* 0xffffffdc008c1947 */ /* 0x000ff2000383ffff */
.L_x_18:
[----:B------:R-:W0:Y:S02]  /*4b60*/  LDC R0, c[0x0][0x28c] ;  /* 0x0000a300ff007b82 */ /* 0x000e240000000800 */
[----:B0-----:R-:W-:-:S13]  /*4b70*/  ISETP.GE.AND P1, PT, R0, 0x1, PT ;  /* 0x000000010000780c */ /* 0x001fda0003f26270 */
[----:B------:R-:W-:Y:S05]  /*4b80*/  @!P1 BRA `(.L_x_26) ;  /* 0x0000000000549947 */ /* 0x000fea0003800000 */
[----:B------:R-:W-:Y:S05]  /*4b90*/  @!P0 BRA `(.L_x_27) ;  /* 0x0000000000048947 */ /* 0x000fea0003800000 */
[----:B------:R-:W-:Y:S01]  /*4ba0*/  BPT.TRAP 0x1 ;  /* 0x000000040000795c */ /* 0x000fe20000300000 */
.L_x_27:
[----:B------:R-:W-:Y:S01]  /*4bb0*/  UISETP.LT.AND UP0, UPT, UR45, 0x1, UPT ;  /* 0x000000012d00788c */ /* 0x000fe2000bf01270 */
[----:B------:R-:W0:Y:S03]  /*4bc0*/  S2UR UR7, SR_CgaCtaId ;  /* 0x00000000000779c3 */ /* 0x000e260000008800 */
[----:B------:R-:W-:Y:S02]  /*4bd0*/  USEL UR6, UR45, 0x1, UP0 ;  /* 0x000000012d067887 */ /* 0x000fe40008000000 */
[----:B------:R-:W-:Y:S02]  /*4be0*/  UISETP.GT.U32.AND UP0, UPT, UR37, 0x1, UPT ;  /* 0x000000012500788c */ /* 0x000fe4000bf04070 */
[----:B------:R-:W-:-:S04]  /*4bf0*/  UIADD3 UR6, UR39, UR45, -UR6 ;  /* 0x0000002d27067290 */ /* 0x000fc8000fffe806 */
[----:B------:R-:W-:Y:S01]  /*4c00*/  UIMAD.WIDE.U32 UR4, UR6, 0x24924925, URZ ;  /* 0x24924925060478a5 */ /* 0x000fe2000f8e003f */
[----:B------:R-:W-:-:S03]  /*4c10*/  PLOP3.LUT P0, PT, PT, PT, UP0, 0x80, 0x0 ;  /* 0x000000000000781c */ /* 0x000fc60003f0f008 */
[----:B------:R-:W-:-:S04]  /*4c20*/  UIADD3 UR4, UR6, -UR5, URZ ;  /* 0x8000000506047290 */ /* 0x000fc8000fffe03f */
[----:B------:R-:W-:-:S03]  /*4c30*/  ULEA.HI UR4, UR4, UR5, URZ, 0x1f ;  /* 0x0000000504047291 */ /* 0x000fc6000f8ff83f */
[----:B------:R-:W-:Y:S01]  /*4c40*/  UMOV UR5, 0x400 ;  /* 0x0000040000057882 */ /* 0x000fe20000000000 */
[----:B------:R-:W-:Y:S02]  /*4c50*/  USHF.R.U32.HI UR4, URZ, 0x2, UR4 ;  /* 0x000000023f047899 */ /* 0x000fe40008011604 */
[----:B0-----:R-:W-:Y:S02]  /*4c60*/  ULEA UR5, UR7, UR5, 0x18 ;  /* 0x0000000507057291 */ /* 0x001fe4000f8ec03f */
[----:B------:R-:W-:-:S04]  /*4c70*/  UIMAD UR4, UR4, -0x7, UR6 ;  /* 0xfffffff9040478a4 */ /* 0x000fc8000f8e0206 */
[----:B------:R-:W-:-:S04]  /*4c80*/  ULEA UR4, UR4, UR5, 0x3 ;  /* 0x0000000504047291 */ /* 0x000fc8000f8e183f */
[----:B------:R-:W-:-:S04]  /*4c90*/  UIADD3 UR4, UR4, 0x38, URZ ;  /* 0x0000003804047890 */ /* 0x000fc8000fffe03f */
[----:B------:R-:W-:-:S09]  /*4ca0*/  UPRMT UR4, URZ, 0x654, UR4 ;  /* 0x000006543f047896 */ /* 0x000fd20008000004 */
[----:B------:R-:W-:Y:S01]  /*4cb0*/  SYNCS.ARRIVE.TRANS64.RED.A1T0 RZ, [UR4], RZ ;  /* 0x000000ffffff79a7 */ /* 0x000fe20008100404 */
[----:B------:R-:W-:Y:S05]  /*4cc0*/  @P0 BRA `(.L_x_26) ;  /* 0x0000000000040947 */ /* 0x000fea0003800000 */
[----:B------:R-:W-:Y:S01]  /*4cd0*/  BPT.TRAP 0x1 ;  /* 0x000000040000795c */ /* 0x000fe20000300000 */
.L_x_26:
[----:B------:R-:W0:Y:S01]  /*4ce0*/  S2R R8, SR_TID.X ;  /* 0x0000000000087919 */ /* 0x000e220000002100 */
[----:B-----5:R-:W-:Y:S01]  /*4cf0*/  LOP3.LUT R4, R160, 0x1, RZ, 0xc0, !PT ;  /* 0x00000001a0047812 */ /* 0x020fe200078ec0ff */
[----:B------:R-:W-:Y:S01]  /*4d00*/  IMAD.MOV.U32 R19, RZ, RZ, 0x6540 ;  /* 0x00006540ff137424 */ /* 0x000fe200078e00ff */
[----:B------:R-:W-:Y:S01]  /*4d10*/  USHF.R.S32.HI UR10, URZ, 0x1f, UR44 ;  /* 0x0000001f3f0a7899 */ /* 0x000fe2000801142c */
[----:B------:R-:W-:Y:S02]  /*4d20*/  ULDC.64 UR8, c[0x0][0x5d0] ;  /* 0x0001740000087ab9 */ /* 0x000fe40000000a00 */
[----:B------:R-:W-:Y:S01]  /*4d30*/  IMAD.SHL.U32 R3, R4, 0x40, RZ ;  /* 0x0000004004037824 */ /* 0x000fe200078e00ff */
[----:B------:R-:W-:Y:S02]  /*4d40*/  UIMAD UR4, UR10, UR8, URZ ;  /* 0x000000080a0472a4 */ /* 0x000fe4000f8e023f */
[----:B------:R-:W-:Y:S01]  /*4d50*/  IMAD.U32 R6, RZ, RZ, UR8 ;  /* 0x00000008ff067e24 */ /* 0x000fe2000f8e00ff */
[----:B------:R-:W-:Y:S01]  /*4d60*/  UIMAD.WIDE UR6, UR42, 0x100, URZ ;  /* 0x000001002a0678a5 */ /* 0x000fe2000f8e023f */
[----:B------:R-:W-:Y:S01]  /*4d70*/  ULDC UR8, c[0x0][0x288] ;  /* 0x0000a20000087ab9 */ /* 0x000fe20000000800 */
[----:B------:R-:W-:-:S02]  /*4d80*/  UIMAD UR4, UR44, UR9, UR4 ;  /* 0x000000092c0472a4 */ /* 0x000fc4000f8e0204 */
[----:B------:R-:W-:Y:S01]  /*4d90*/  USHF.L.U32 UR42, UR42, 0x8, URZ ;  /* 0x000000082a2a7899 */ /* 0x000fe2000800063f */
[----:B------:R-:W-:Y:S01]  /*4da0*/  ULDC UR9, c[0x0][0x284] ;  /* 0x0000a10000097ab9 */ /* 0x000fe20000000800 */
[----:B------:R-:W-:Y:S01]  /*4db0*/  UIADD3 UR39, UR45, UR39, URZ ;  /* 0x000000272d277290 */ /* 0x000fe2000fffe03f */
[----:B------:R-:W-:Y:S01]  /*4dc0*/  IMAD.U32 R17, RZ, RZ, UR9 ;  /* 0x00000009ff117e24 */ /* 0x000fe2000f8e00ff */
[----:B------:R-:W-:Y:S02]  /*4dd0*/  UISETP.GE.U32.AND UP1, UPT, UR45, 0x7, UPT ;  /* 0x000000072d00788c */ /* 0x000fe4000bf26070 */
[----:B------:R-:W-:-:S04]  /*4de0*/  UISETP.GT.U32.AND UP0, UPT, UR39, 0x6, UPT ;  /* 0x000000062700788c */ /* 0x000fc8000bf04070 */
[----:B------:R-:W-:Y:S01]  /*4df0*/  UISETP.LT.U32.AND UP0, UPT, UR45, 0x7, UP0 ;  /* 0x000000072d00788c */ /* 0x000fe20008701070 */
[C---:B0-----:R-:W-:Y:S01]  /*4e00*/  IMAD.SHL.U32 R18, R8.reuse, 0x2, RZ ;  /* 0x0000000208127824 */ /* 0x041fe200078e00ff */
[----:B------:R-:W-:Y:S02]  /*4e10*/  SHF.R.U32.HI R0, RZ, 0x2, R8 ;  /* 0x00000002ff007819 */ /* 0x000fe40000011608 */
[----:B------:R-:W-:Y:S02]  /*4e20*/  LOP3.LUT R5, R8, 0x60, RZ, 0xc0, !PT ;  /* 0x0000006008057812 */ /* 0x000fe400078ec0ff */
[----:B------:R-:W-:Y:S02]  /*4e30*/  LOP3.LUT R18, R18, 0x6, RZ, 0xc0, !PT ;  /* 0x0000000612127812 */ /* 0x000fe400078ec0ff */
[----:B------:R-:W-:Y:S02]  /*4e40*/  LOP3.LUT R0, R0, 0x7, RZ, 0xc0, !PT ;  /* 0x0000000700007812 */ /* 0x000fe400078ec0ff */
[----:B------:R-:W-:Y:S01]  /*4e50*/  PRMT R18, R18, R19, UR43 ;  /* 0x0000002b12127e16 */ /* 0x000fe20008000013 */
[----:B------:R-:W-:Y:S01]  /*4e60*/  USHF.L.U32 UR43, UR43, 0x8, URZ ;  /* 0x000000082b2b7899 */ /* 0x000fe2000800063f */
[----:B------:R-:W-:-:S02]  /*4e70*/  SHF.R.U32.HI R5, RZ, 0x1, R5 ;  /* 0x00000001ff057819 */ /* 0x000fc40000011605 */
[----:B------:R-:W-:Y:S01]  /*4e80*/  SHF.R.S32.HI R19, RZ, 0x1f, R18 ;  /* 0x0000001fff137819 */ /* 0x000fe20000011412 */
[----:B------:R-:W-:Y:S01]  /*4e90*/  UISETP.GE.AND UP2, UPT, UR43, UR8, UPT ;  /* 0x000000082b00728c */ /* 0x000fe2000bf46270 */
[--C-:B------:R-:W-:Y:S02]  /*4ea0*/  LOP3.LUT R3, R3, 0x40, R0.reuse, 0xe2, !PT ;  /* 0x0000004003037812 */ /* 0x100fe400078ee200 */
[----:B------:R-:W-:Y:S01]  /*4eb0*/  IADD3 R0, RZ, -R5, -R0 ;  /* 0x80000005ff007210 */ /* 0x000fe20007ffe800 */
[----:B------:R-:W-:Y:S01]  /*4ec0*/  IMAD.WIDE.U32 R6, R6, UR44, R18 ;  /* 0x0000002c06067c25 */ /* 0x000fe2000f8e0012 */
[----:B------:R-:W-:Y:S01]  /*4ed0*/  UISETP.GE.OR UP2, UPT, UR42, UR9, UP2 ;  /* 0x000000092a00728c */ /* 0x000fe20009746670 */
[----:B------:R-:W-:Y:S02]  /*4ee0*/  LOP3.LUT R3, R3, UR6, R5, 0xfe, !PT ;  /* 0x0000000603037c12 */ /* 0x000fe4000f8efe05 */
[----:B------:R-:W-:Y:S01]  /*4ef0*/  IMAD R0, R4, -0x40, R0 ;  /* 0xffffffc004007824 */ /* 0x000fe200078e0200 */
[----:B------:R-:W-:Y:S01]  /*4f00*/  IADD3 R7, R7, UR4, RZ ;  /* 0x0000000407077c10 */ /* 0x000fe2000fffe0ff */
[----:B------:R-:W-:Y:S01]  /*4f10*/  UIMAD.WIDE.U32 UR4, UR39, 0x24924925, URZ ;  /* 0x24924925270478a5 */ /* 0x000fe2000f8e003f */
[----:B------:R-:W-:Y:S01]  /*4f20*/  IMAD.MOV.U32 R4, RZ, RZ, -0x2 ;  /* 0xfffffffeff047424 */ /* 0x000fe200078e00ff */
[----:B------:R-:W-:-:S02]  /*4f30*/  PLOP3.LUT P0, PT, PT, PT, UP2, 0x80, 0x0 ;  /* 0x000000000000781c */ /* 0x000fc40003f0f028 */
[----:B------:R-:W-:Y:S01]  /*4f40*/  IADD3 R17, R17, -UR42, R0 ;  /* 0x8000002a11117c10 */ /* 0x000fe2000fffe000 */
[----:B------:R-:W-:Y:S01]  /*4f50*/  UIADD3 UR4, UR39, -UR5, URZ ;  /* 0x8000000527047290 */ /* 0x000fe2000fffe03f */
[----:B------:R-:W-:Y:S01]  /*4f60*/  LOP3.LUT R0, R8, 0x3, RZ, 0xc0, !PT ;  /* 0x0000000308007812 */ /* 0x000fe200078ec0ff */
[----:B------:R-:W-:Y:S02]  /*4f70*/  UMOV UR42, 0xffffffff ;  /* 0xffffffff002a7882 */ /* 0x000fe40000000000 */
[----:B------:R-:W-:Y:S02]  /*4f80*/  ULEA.HI UR4, UR4, UR5, URZ, 0x1f ;  /* 0x0000000504047291 */ /* 0x000fe4000f8ff83f */
[----:B------:R-:W-:Y:S01]  /*4f90*/  IMAD R0, R0, R4, UR8 ;  /* 0x0000000800007e24 */ /* 0x000fe2000f8e0204 */
[----:B------:R-:W-:Y:S02]  /*4fa0*/  USEL UR8, URZ, 0x1, !UP0 ;  /* 0x000000013f087887 */ /* 0x000fe4000c000000 */
[----:B------:R-:W-:Y:S01]  /*4fb0*/  USHF.R.U32.HI UR4, URZ, 0x2, UR4 ;  /* 0x000000023f047899 */ /* 0x000fe20008011604 */
[----:B------:R-:W-:Y:S01]  /*4fc0*/  VIADD R0, R0, -UR43 ;  /* 0x8000002b00007c36 */ /* 0x000fe20008000000 */
[----:B------:R-:W-:-:S02]  /*4fd0*/  ULOP3.LUT UR36, UR36, UR8, URZ, 0x3c, !UPT ;  /* 0x0000000824247292 */ /* 0x000fc4000f8e3c3f */
[----:B------:R-:W-:Y:S02]  /*4fe0*/  UIMAD UR39, UR4, -0x7, UR39 ;  /* 0xfffffff9042778a4 */ /* 0x000fe4000f8e0227 */
[----:B------:R-:W-:Y:S01]  /*4ff0*/  @UP1 ULOP3.LUT UR36, UR36, 0x1, UR4, 0x78, !UPT ;  /* 0x0000000124241892 */ /* 0x000fe2000f8e7804 */
[----:B------:R-:W-:Y:S11]  /*5000*/  @P0 BRA `(.L_x_28) ;  /* 0x0000010400d80947 */ /* 0x000ff60003800000 */
[----:B------:R-:W-:Y:S01]  /*5010*/  FSETP.NEU.AND P0, PT, R16, RZ, PT ;  /* 0x000000ff1000720b */ /* 0x000fe20003f0d000 */
[----:B------:R-:W-:Y:S01]  /*5020*/  ULDC.64 UR8, c[0x0][0x5c8] ;  /* 0x0001720000087ab9 */ /* 0x000fe20000000a00 */
[----:B------:R-:W-:Y:S01]  /*5030*/  ISETP.GT.AND P3, PT, R17, RZ, PT ;  /* 0x000000ff1100720c */ /* 0x000fe20003f64270 */
[----:B------:R-:W-:Y:S01]  /*5040*/  UIMAD UR4, UR7, UR8, URZ ;  /* 0x00000008070472a4 */ /* 0x000fe2000f8e023f */
[----:B------:R-:W-:Y:S01]  /*5050*/  IMAD.U32 R10, RZ, RZ, UR9 ;  /* 0x00000009ff0a7e24 */ /* 0x000fe2000f8e00ff */
[----:B------:R-:W-:Y:S01]  /*5060*/  BSSY B0, `(.L_x_28) ;  /* 0x0001070000007945 */ /* 0x000fe20003800000 */
[----:B------:R-:W-:Y:S01]  /*5070*/  IMAD.WIDE.U32 R6, R3, UR8, R6 ;  /* 0x0000000803067c25 */ /* 0x000fe2000f8e0006 */
[----:B------:R-:W-:-:S03]  /*5080*/  ISETP.GT.AND P1, PT, R0, RZ, P3 ;  /* 0x000000ff0000720c */ /* 0x000fc60001f24270 */
[----:B------:R-:W-:-:S04]  /*5090*/  IMAD R10, R3, R10, UR4 ;  /* 0x00000004030a7e24 */ /* 0x000fc8000f8e020a */
[----:B------:R-:W-:Y:S01]  /*50a0*/  IMAD.IADD R10, R7, 0x1, R10 ;  /* 0x00000001070a7824 */ /* 0x000fe200078e020a */
[----:B------:R-:W-:Y:S06]  /*50b0*/  @!P0 BRA `(.L_x_29) ;  /* 0x000000b800108947 */ /* 0x000fec0003800000 */
[----:B------:R-:W0:Y:S01]  /*50c0*/  LDC.64 R22, c[0x0][0x5b8] ;  /* 0x00016e00ff167b82 */ /* 0x000e220000000a00 */
[----:B------:R-:W2:Y:S01]  /*50d0*/  LDL.LU R11, [R1] ;  /* 0x00000000010b7983 */ /* 0x000ea20000300800 */
[----:B------:R-:W-:-:S06]  /*50e0*/  ULDC.64 UR4, c[0x0][0x5c0] ;  /* 0x0001700000047ab9 */ /* 0x000fcc0000000a00 */
[----:B------:R-:W1:Y:S08]  /*50f0*/  LDC.64 R14, c[0x0][0x5b0] ;  /* 0x00016c00ff0e7b82 */ /* 0x000e700000000a00 */
[----:B------:R-:W3:Y:S01]  /*5100*/  LDC.64 R12, c[0x0][0x5a8] ;  /* 0x00016a00ff0c7b82 */ /* 0x000ee20000000a00 */
[C---:B0-----:R-:W-:Y:S02]  /*5110*/  IMAD R157, R22.reuse, UR10, RZ ;  /* 0x0000000a169d7c24 */ /* 0x041fe4000f8e02ff */
[----:B------:R-:W-:-:S04]  /*5120*/  IMAD.WIDE.U32 R152, R22, UR44, R18 ;  /* 0x0000002c16987c25 */ /* 0x000fc8000f8e0012 */
[----:B------:R-:W-:Y:S02]  /*5130*/  IMAD R157, R23, UR44, R157 ;  /* 0x0000002c179d7c24 */ /* 0x000fe4000f8e029d */
[----:B-1----:R-:W-:Y:S02]  /*5140*/  IMAD R156, R14, UR7, RZ ;  /* 0x000000070e9c7c24 */ /* 0x002fe4000f8e02ff */
[----:B------:R-:W-:Y:S01]  /*5150*/  IMAD.MOV.U32 R20, RZ, RZ, R152 ;  /* 0x000000ffff147224 */ /* 0x000fe200078e0098 */
[----:B------:R-:W-:Y:S01]  /*5160*/  IADD3 R21, R153, R157, RZ ;  /* 0x0000009d99157210 */ /* 0x000fe20007ffe0ff */
[C---:B------:R-:W-:Y:S02]  /*5170*/  IMAD R156, R3.reuse, R15, R156 ;  /* 0x0000000f039c7224 */ /* 0x040fe400078e029c */
[----:B------:R-:W-:-:S04]  /*5180*/  IMAD.WIDE.U32 R4, R3, R14, R20 ;  /* 0x0000000e03047225 */ /* 0x000fc800078e0014 */
[----:B------:R-:W-:Y:S01]  /*5190*/  IMAD.IADD R5, R5, 0x1, R156 ;  /* 0x0000000105057824 */ /* 0x000fe200078e029c */
[----:B---3--:R-:W-:-:S04]  /*51a0*/  LEA R8, P0, R4, R12, 0x1 ;  /* 0x0000000c04087211 */ /* 0x008fc800078008ff */
[----:B------:R-:W-:-:S05]  /*51b0*/  LEA.HI.X R9, R4, R13, R5, 0x1, P0 ;  /* 0x0000000d04097211 */ /* 0x000fca00000f0c05 */
[----:B------:R-:W3:Y:S01]  /*51c0*/  @P1 LDG.E.LTC128B.U16 R23, desc[UR40][R8.64] ;  /* 0x0000002808171981 */ /* 0x000ee2000c1e1520 */
[----:B------:R-:W-:Y:S01]  /*51d0*/  BSSY B1, `(.L_x_30) ;  /* 0x0000011000017945 */ /* 0x000fe20003800000 */
[----:B---3--:R-:W-:-:S05]  /*51e0*/  HADD2.F32 R4, -RZ, R23.H0_H0 ;  /* 0x20000017ff047230 */ /* 0x008fca0000004100 */
[----:B------:R-:W-:-:S04]  /*51f0*/  FMUL R4, R4, R16 ;  /* 0x0000001004047220 */ /* 0x000fc80000400000 */
[----:B--2---:R-:W-:Y:S01]  /*5200*/  FFMA R7, R11, R2, R4 ;  /* 0x000000020b077223 */ /* 0x004fe20000000004 */
[----:B------:R-:W-:-:S04]  /*5210*/  LEA R4, P0, R6, UR4, 0x1 ;  /* 0x0000000406047c11 */ /* 0x000fc8000f8008ff */
[----:B------:R-:W-:Y:S02]  /*5220*/  LEA.HI.X R5, R6, UR5, R10, 0x1, P0 ;  /* 0x0000000506057c11 */ /* 0x000fe400080f0c0a */
[----:B------:R-:W-:-:S05]  /*5230*/  F2FP.F16.F32.PACK_AB R6, RZ, R7 ;  /* 0x00000007ff06723e */ /* 0x000fca00000000ff */
[----:B------:R0:W-:Y:S02]  /*5240*/  @P1 STG.E.U16 desc[UR40][R4.64], R6 ;  /* 0x0000000604001986 */ /* 0x0001e4000c101528 */
[----:B0-----:R-:W-:-:S04]  /*5250*/  IMAD.WIDE.U32 R6, R3, R14, R18 ;  /* 0x0000000e03067225 */ /* 0x001fc800078e0012 */
[----:B------:R-:W-:Y:S02]  /*5260*/  IMAD.IADD R7, R156, 0x1, R7 ;  /* 0x000000019c077824 */ /* 0x000fe400078e0207 */
[----:B------:R-:W-:-:S04]  /*5270*/  IMAD.WIDE.U32 R6, R22, UR44, R6 ;  /* 0x0000002c16067c25 */ /* 0x000fc8000f8e0006 */
[----:B------:R-:W-:Y:S01]  /*5280*/  IMAD.IADD R7, R157, 0x1, R7 ;  /* 0x000000019d077824 */ /* 0x000fe200078e0207 */
[----:B------:R-:W-:-:S04]  /*5290*/  LEA R10, P0, R6, R12, 0x1 ;  /* 0x0000000c060a7211 */ /* 0x000fc800078008ff */
[----:B------:R-:W-:Y:S02]  /*52a0*/  LEA.HI.X R11, R6, R13, R7, 0x1, P0 ;  /* 0x0000000d060b7211 */ /* 0x000fe400000f0c07 */
[----:B------:R-:W-:-:S13]  /*52b0*/  ISETP.GT.AND P0, PT, R0, 0x1, P3 ;  /* 0x000000010000780c */ /* 0x000fda0001f04270 */
[----:B------:R-:W-:Y:S05]  /*52c0*/  @!P0 BRA `(.L_x_31) ;  /* 0x0000000000048947 */ /* 0x000fea0003800000 */
[----:B------:R0:W5:Y:S02]  /*52d0*/  LDG.E.LTC128B.U16 R23, desc[UR40][R10.64+0x2] ;  /* 0x000002280a177981 */ /* 0x000164000c1e1520 */
.L_x_31:
[----:B------:R-:W-:Y:S05]  /*52e0*/  BSYNC B1 ;  /* 0x0000000000017941 */ /* 0x000fea0003800000 */
.L_x_30:
[----:B------:R-:W2:Y:S01]  /*52f0*/  LDL.LU R7, [R1+0x4] ;  /* 0x0000040001077983 */ /* 0x000ea20000300800 */
[----:B-----5:R-:W-:Y:S01]  /*5300*/  HADD2.F32 R6, -RZ, R23.H0_H0 ;  /* 0x20000017ff067230 */ /* 0x020fe20000004100 */
[C---:B------:R-:W-:Y:S01]  /*5310*/  SHF.L.U64.HI R155, R14.reuse, 0x3, R15 ;  /* 0x000000030e9b7819 */ /* 0x040fe2000001020f */
[----:B------:R-:W-:Y:S01]  /*5320*/  IMAD.SHL.U32 R154, R14, 0x8, RZ ;  /* 0x000000080e9a7824 */ /* 0x000fe200078e00ff */
[----:B------:R-:W3:Y:S02]  /*5330*/  LDL.LU R158, [R1+0x8] ;  /* 0x00000800019e7983 */ /* 0x000ee40000300800 */
[----:B------:R-:W-:-:S04]  /*5340*/  FMUL R6, R6, R16 ;  /* 0x0000001006067220 */ /* 0x000fc80000400000 */
[----:B--2---:R-:W-:-:S05]  /*5350*/  FFMA R6, R7, R2, R6 ;  /* 0x0000000207067223 */ /* 0x004fca0000000006 */
[----:B------:R-:W-:-:S05]  /*5360*/  F2FP.F16.F32.PACK_AB R6, RZ, R6 ;  /* 0x00000006ff06723e */ /* 0x000fca00000000ff */
[----:B------:R1:W-:Y:S01]  /*5370*/  @P0 STG.E.U16 desc[UR40][R4.64+0x2], R6 ;  /* 0x0000020604000986 */ /* 0x0003e2000c101528 */
[----:B------:R-:W-:-:S04]  /*5380*/  ISETP.GT.AND P0, PT, R17, 0x8, PT ;  /* 0x000000081100780c */ /* 0x000fc80003f04270 */
[----:B------:R-:W-:Y:S01]  /*5390*/  ISETP.GT.AND P1, PT, R0, RZ, P0 ;  /* 0x000000ff0000720c */ /* 0x000fe20000724270 */
[----:B-1----:R-:W-:-:S05]  /*53a0*/  IMAD.WIDE.U32 R6, R3, R14, R154 ;  /* 0x0000000e03067225 */ /* 0x002fca00078e009a */
[----:B------:R-:W-:Y:S02]  /*53b0*/  IADD3 R156, R156, R7, RZ ;  /* 0x000000079c9c7210 */ /* 0x000fe40007ffe0ff */
[----:B------:R-:W-:-:S05]  /*53c0*/  IADD3 R7, P2, R152, R6, RZ ;  /* 0x0000000698077210 */ /* 0x000fca0007f5e0ff */
[----:B------:R-:W-:Y:S01]  /*53d0*/  IMAD.X R9, R156, 0x1, R21, P2 ;  /* 0x000000019c097824 */ /* 0x000fe200010e0615 */
[----:B------:R-:W-:-:S04]  /*53e0*/  LEA R8, P2, R7, R12, 0x1 ;  /* 0x0000000c07087211 */ /* 0x000fc800078408ff */
[----:B------:R-:W-:-:S05]  /*53f0*/  LEA.HI.X R9, R7, R13, R9, 0x1, P2 ;  /* 0x0000000d07097211 */ /* 0x000fca00010f0c09 */
[----:B------:R1:W2:Y:S01]  /*5400*/  @P1 LDG.E.LTC128B.U16 R23, desc[UR40][R8.64] ;  /* 0x0000002808171981 */ /* 0x0002a2000c1e1520 */
[----:B------:R-:W-:Y:S01]  /*5410*/  IADD3 R6, P2, R18, R6, RZ ;  /* 0x0000000612067210 */ /* 0x000fe20007f5e0ff */
[----:B------:R-:W-:Y:S01]  /*5420*/  BSSY B1, `(.L_x_32) ;  /* 0x0000016000017945 */ /* 0x000fe20003800000 */
[----:B------:R-:W-:-:S03]  /*5430*/  ISETP.GT.AND P4, PT, R0, 0x1, P0 ;  /* 0x000000010000780c */ /* 0x000fc60000784270 */
[----:B------:R-:W-:Y:S01]  /*5440*/  IMAD.X R7, R19, 0x1, R156, P2 ;  /* 0x0000000113077824 */ /* 0x000fe200010e069c */
[----:B------:R-:W-:Y:S01]  /*5450*/  MOV R156, UR9 ;  /* 0x00000009009c7c02 */ /* 0x000fe20008000f00 */
[----:B------:R-:W-:-:S04]  /*5460*/  IMAD.WIDE.U32 R6, R22, UR44, R6 ;  /* 0x0000002c16067c25 */ /* 0x000fc8000f8e0006 */
[----:B------:R-:W-:Y:S01]  /*5470*/  IMAD.IADD R7, R157, 0x1, R7 ;  /* 0x000000019d077824 */ /* 0x000fe200078e0207 */
[----:B-1----:R-:W-:-:S04]  /*5480*/  LEA R8, P2, R6, R12, 0x1 ;  /* 0x0000000c06087211 */ /* 0x002fc800078408ff */
[----:B------:R-:W-:Y:S01]  /*5490*/  LEA.HI.X R9, R6, R13, R7, 0x1, P2 ;  /* 0x0000000d06097211 */ /* 0x000fe200010f0c07 */
[----:B--2---:R-:W-:-:S05]  /*54a0*/  HADD2.F32 R6, -RZ, R23.H0_H0 ;  /* 0x20000017ff067230 */ /* 0x004fca0000004100 */
[----:B------:R-:W-:-:S04]  /*54b0*/  FMUL R6, R6, R16 ;  /* 0x0000001006067220 */ /* 0x000fc80000400000 */
[----:B---3--:R-:W-:Y:S01]  /*54c0*/  FFMA R7, R158, R2, R6 ;  /* 0x000000029e077223 */ /* 0x008fe20000000006 */
[----:B------:R-:W-:Y:S02]  /*54d0*/  IMAD.U32 R158, RZ, RZ, UR8 ;  /* 0x00000008ff9e7e24 */ /* 0x000fe4000f8e00ff */
[----:B------:R-:W-:Y:S02]  /*54e0*/  IMAD.U32 R6, RZ, RZ, UR8 ;  /* 0x00000008ff067e24 */ /* 0x000fe4000f8e00ff */
[----:B------:R-:W-:Y:S01]  /*54f0*/  IMAD.SHL.U32 R158, R158, 0x10, RZ ;  /* 0x000000109e9e7824 */ /* 0x000fe200078e00ff */
[----:B------:R-:W-:Y:S02]  /*5500*/  F2FP.F16.F32.PACK_AB R7, RZ, R7 ;  /* 0x00000007ff07723e */ /* 0x000fe400000000ff */
[----:B------:R-:W-:Y:S02]  /*5510*/  SHF.L.U64.HI R156, R6, 0x4, R156 ;  /* 0x00000004069c7819 */ /* 0x000fe4000001029c */
[----:B------:R-:W-:-:S02]  /*5520*/  IADD3 R6, P2, R158, R4, RZ ;  /* 0x000000049e067210 */ /* 0x000fc40007f5e0ff */
[----:B------:R-:W-:-:S03]  /*5530*/  PRMT R159, R7, 0x7610, R159 ;  /* 0x00007610079f7816 */ /* 0x000fc6000000009f */
[----:B------:R-:W-:-:S05]  /*5540*/  IMAD.X R7, R156, 0x1, R5, P2 ;  /* 0x000000019c077824 */ /* 0x000fca00010e0605 */
[----:B------:R1:W-:Y:S01]  /*5550*/  @P1 STG.E.U16 desc[UR40][R6.64], R159 ;  /* 0x0000009f06001986 */ /* 0x0003e2000c101528 */
[----:B------:R-:W-:Y:S05]  /*5560*/  @!P4 BRA `(.L_x_33) ;  /* 0x000000000004c947 */ /* 0x000fea0003800000 */
[----:B------:R2:W5:Y:S02]  /*5570*/  LDG.E.LTC128B.U16 R23, desc[UR40][R8.64+0x2] ;  /* 0x0000022808177981 */ /* 0x000564000c1e1520 */
.L_x_33:
[----:B------:R-:W-:Y:S05]  /*5580*/  BSYNC B1 ;  /* 0x0000000000017941 */ /* 0x000fea0003800000 */
.L_x_32:
[----:B------:R-:W3:Y:S01]  /*5590*/  LDL.LU R161, [R1+0xc] ;  /* 0x00000c0001a17983 */ /* 0x000ee20000300800 */
[----:B-1---5:R-:W-:Y:S01]  /*55a0*/  HADD2.F32 R159, -RZ, R23.H0_H0 ;  /* 0x20000017ff9f7230 */ /* 0x022fe20000004100 */
[----:B------:R-:W-:Y:S01]  /*55b0*/  ISETP.GT.AND P1, PT, R0, 0x8, P3 ;  /* 0x000000080000780c */ /* 0x000fe20001f24270 */
[----:B------:R-:W-:Y:S03]  /*55c0*/  BSSY B1, `(.L_x_34) ;  /* 0x0000007000017945 */ /* 0x000fe60003800000 */
[----:B------:R-:W-:-:S04]  /*55d0*/  FMUL R159, R159, R16 ;  /* 0x000000109f9f7220 */ /* 0x000fc80000400000 */
[----:B---3--:R-:W-:-:S05]  /*55e0*/  FFMA R159, R161, R2, R159 ;  /* 0x00000002a19f7223 */ /* 0x008fca000000009f */
[----:B------:R-:W-:-:S05]  /*55f0*/  F2FP.F16.F32.PACK_AB R159, RZ, R159 ;  /* 0x0000009fff9f723e */ /* 0x000fca00000000ff */
[----:B------:R1:W-:Y:S01]  /*5600*/  @P4 STG.E.U16 desc[UR40][R6.64+0x2], R159 ;  /* 0x0000029f06004986 */ /* 0x0003e2000c101528 */
[----:B------:R-:W-:Y:S05]  /*5610*/  @!P1 BRA `(.L_x_35) ;  /* 0x0000000000049947 */ /* 0x000fea0003800000 */
[----:B------:R3:W5:Y:S02]  /*5620*/  LDG.E.LTC128B.U16 R23, desc[UR40][R10.64+0x10] ;  /* 0x000010280a177981 */ /* 0x000764000c1e1520 */
.L_x_35:
[----:B------:R-:W-:Y:S05]  /*5630*/  BSYNC B1 ;  /* 0x0000000000017941 */ /* 0x000fea0003800000 */
.L_x_34:
[----:B------:R-:W4:Y:S01]  /*5640*/  LDL.LU R161, [R1+0x10] ;  /* 0x0000100001a17983 */ /* 0x000f220000300800 */
[----:B-1---5:R-:W-:Y:S01]  /*5650*/  HADD2.F32 R159, -RZ, R23.H0_H0 ;  /* 0x20000017ff9f7230 */ /* 0x022fe20000004100 */
[----:B------:R-:W-:Y:S01]  /*5660*/  ISETP.GT.AND P2, PT, R0, 0x9, P3 ;  /* 0x000000090000780c */ /* 0x000fe20001f44270 */
[----:B------:R-:W-:Y:S03]  /*5670*/  BSSY B1, `(.L_x_36) ;  /* 0x0000007000017945 */ /* 0x000fe60003800000 */
[----:B------:R-:W-:-:S04]  /*5680*/  FMUL R159, R159, R16 ;  /* 0x000000109f9f7220 */ /* 0x000fc80000400000 */
[----:B----4-:R-:W-:-:S05]  /*5690*/  FFMA R159, R161, R2, R159 ;  /* 0x00000002a19f7223 */ /* 0x010fca000000009f */
[----:B------:R-:W-:-:S05]  /*56a0*/  F2FP.F16.F32.PACK_AB R159, RZ, R159 ;  /* 0x0000009fff9f723e */ /* 0x000fca00000000ff */
[----:B------:R1:W-:Y:S01]  /*56b0*/  @P1 STG.E.U16 desc[UR40][R4.64+0x10], R159 ;  /* 0x0000109f04001986 */ /* 0x0003e2000c101528 */
[----:B------:R-:W-:Y:S05]  /*56c0*/  @!P2 BRA `(.L_x_37) ;  /* 0x000000000004a947 */ /* 0x000fea0003800000 */
[----:B------:R4:W5:Y:S02]  /*56d0*/  LDG.E.LTC128B.U16 R23, desc[UR40][R10.64+0x12] ;  /* 0x000012280a177981 */ /* 0x000964000c1e1520 */
.L_x_37:
[----:B------:R-:W-:Y:S05]  /*56e0*/  BSYNC B1 ;  /* 0x0000000000017941 */ /* 0x000fea0003800000 */
.L_x_36:
[----:B------:R-:W2:Y:S01]  /*56f0*/  LDL.LU R161, [R1+0x14] ;  /* 0x0000140001a17983 */ /* 0x000ea20000300800 */
[----:B-1---5:R-:W-:Y:S01]  /*5700*/  HADD2.F32 R159, -RZ, R23.H0_H0 ;  /* 0x20000017ff9f7230 */ /* 0x022fe20000004100 */
[----:B------:R-:W-:Y:S01]  /*5710*/  ISETP.GT.AND P1, PT, R0, 0x8, P0 ;  /* 0x000000080000780c */ /* 0x000fe20000724270 */
[----:B------:R-:W-:Y:S03]  /*5720*/  BSSY B1, `(.L_x_38) ;  /* 0x0000007000017945 */ /* 0x000fe60003800000 */
[----:B------:R-:W-:-:S04]  /*5730*/  FMUL R159, R159, R16 ;  /* 0x000000109f9f7220 */ /* 0x000fc80000400000 */
[----:B--2---:R-:W-:-:S05]  /*5740*/  FFMA R159, R161, R2, R159 ;  /* 0x00000002a19f7223 */ /* 0x004fca000000009f */
[----:B------:R-:W-:-:S05]  /*5750*/  F2FP.F16.F32.PACK_AB R159, RZ, R159 ;  /* 0x0000009fff9f723e */ /* 0x000fca00000000ff */
[----:B------:R1:W-:Y:S01]  /*5760*/  @P2 STG.E.U16 desc[UR40][R4.64+0x12], R159 ;  /* 0x0000129f04002986 */ /* 0x0003e2000c101528 */
[----:B------:R-:W-:Y:S05]  /*5770*/  @!P1 BRA `(.L_x_39) ;  /* 0x0000000000049947 */ /* 0x000fea0003800000 */
[----:B------:R2:W5:Y:S02]  /*5780*/  LDG.E.LTC128B.U16 R23, desc[UR40][R8.64+0x10] ;  /* 0x0000102808177981 */ /* 0x000564000c1e1520 */
.L_x_39:
[----:B------:R-:W-:Y:S05]  /*5790*/  BSYNC B1 ;  /* 0x0000000000017941 */ /* 0x000fea0003800000 */
.L_x_38:
        /* <DEDUP_REMOVED lines=10> */
.L_x_41:
[----:B------:R-:W-:Y:S05]  /*5840*/  BSYNC B1 ;  /* 0x0000000000017941 */ /* 0x000fea0003800000 */
.L_x_40:
        /* <DEDUP_REMOVED lines=10> */
.L_x_43:
[----:B------:R-:W-:Y:S05]  /*58f0*/  BSYNC B1 ;  /* 0x0000000000017941 */ /* 0x000fea0003800000 */
.L_x_42:
        /* <DEDUP_REMOVED lines=10> */
.L_x_45:
[----:B------:R-:W-:Y:S05]  /*59a0*/  BSYNC B1 ;  /* 0x0000000000017941 */ /* 0x000fea0003800000 */
.L_x_44:
        /* <DEDUP_REMOVED lines=10> */
.L_x_47:
[----:B------:R-:W-:Y:S05]  /*5a50*/  BSYNC B1 ;  /* 0x0000000000017941 */ /* 0x000fea0003800000 */
.L_x_46:
        /* <DEDUP_REMOVED lines=10> */
.L_x_49:
[----:B------:R-:W-:Y:S05]  /*5b00*/  BSYNC B1 ;  /* 0x0000000000017941 */ /* 0x000fea0003800000 */
.L_x_48:
        /* <DEDUP_REMOVED lines=10> */
.L_x_51:
[----:B------:R-:W-:Y:S05]  /*5bb0*/  BSYNC B1 ;  /* 0x0000000000017941 */ /* 0x000fea0003800000 */
.L_x_50:
        /* <DEDUP_REMOVED lines=10> */
.L_x_53:
[----:B------:R-:W-:Y:S05]  /*5c60*/  BSYNC B1 ;  /* 0x0000000000017941 */ /* 0x000fea0003800000 */
.L_x_52:
        /* <DEDUP_REMOVED lines=10> */
.L_x_55:
[----:B------:R-:W-:Y:S05]  /*5d10*/  BSYNC B1 ;  /* 0x0000000000017941 */ /* 0x000fea0003800000 */
.L_x_54:
        /* <DEDUP_REMOVED lines=10> */
.L_x_57:
[----:B------:R-:W-:Y:S05]  /*5dc0*/  BSYNC B1 ;  /* 0x0000000000017941 */ /* 0x000fea0003800000 */
.L_x_56:
        /* <DEDUP_REMOVED lines=10> */
.L_x_59:
[----:B------:R-:W-:Y:S05]  /*5e70*/  BSYNC B1 ;  /* 0x0000000000017941 */ /* 0x000fea0003800000 */
.L_x_58:
        /* <DEDUP_REMOVED lines=10> */
.L_x_61:
[----:B------:R-:W-:Y:S05]  /*5f20*/  BSYNC B1 ;  /* 0x0000000000017941 */ /* 0x000fea0003800000 */
.L_x_60:
        /* <DEDUP_REMOVED lines=10> */
.L_x_63:
[----:B------:R-:W-:Y:S05]  /*5fd0*/  BSYNC B1 ;  /* 0x0000000000017941 */ /* 0x000fea0003800000 */
.L_x_62:
        /* <DEDUP_REMOVED lines=10> */
.L_x_65:
[----:B------:R-:W-:Y:S05]  /*6080*/  BSYNC B1 ;  /* 0x0000000000017941 */ /* 0x000fea0003800000 */
.L_x_64:
        /* <DEDUP_REMOVED lines=10> */
.L_x_67:
[----:B------:R-:W-:Y:S05]  /*6130*/  BSYNC B1 ;  /* 0x0000000000017941 */ /* 0x000fea0003800000 */
.L_x_66:
        /* <DEDUP_REMOVED lines=10> */
.L_x_69:
[----:B------:R-:W-:Y:S05]  /*61e0*/  BSYNC B1 ;  /* 0x0000000000017941 */ /* 0x000fea0003800000 */
.L_x_68:
        /* <DEDUP_REMOVED lines=10> */
.L_x_71:
[----:B------:R-:W-:Y:S05]  /*6290*/  BSYNC B1 ;  /* 0x0000000000017941 */ /* 0x000fea0003800000 */
.L_x_70:
        /* <DEDUP_REMOVED lines=10> */
.L_x_73:
[----:B------:R-:W-:Y:S05]  /*6340*/  BSYNC B1 ;  /* 0x0000000000017941 */ /* 0x000fea0003800000 */
.L_x_72:
        /* <DEDUP_REMOVED lines=10> */
.L_x_75:
[----:B------:R-:W-:Y:S05]  /*63f0*/  BSYNC B1 ;  /* 0x0000000000017941 */ /* 0x000fea0003800000 */
.L_x_74:
        /* <DEDUP_REMOVED lines=10> */
.L_x_77:
[----:B------:R-:W-:Y:S05]  /*64a0*/  BSYNC B1 ;  /* 0x0000000000017941 */ /* 0x000fea0003800000 */
.L_x_76:
        /* <DEDUP_REMOVED lines=10> */
.L_x_79:
[----:B------:R-:W-:Y:S05]  /*6550*/  BSYNC B1 ;  /* 0x0000000000017941 */ /* 0x000fea0003800000 */
.L_x_78:
        /* <DEDUP_REMOVED lines=10> */
.L_x_81:
[----:B------:R-:W-:Y:S05]  /*6600*/  BSYNC B1 ;  /* 0x0000000000017941 */ /* 0x000fea0003800000 */
.L_x_80:
        /* <DEDUP_REMOVED lines=10> */
.L_x_83:
[----:B------:R-:W-:Y:S05]  /*66b0*/  BSYNC B1 ;  /* 0x0000000000017941 */ /* 0x000fea0003800000 */
.L_x_82:
        /* <DEDUP_REMOVED lines=10> */
.L_x_85:
[----:B------:R-:W-:Y:S05]  /*6760*/  BSYNC B1 ;  /* 0x0000000000017941 */ /* 0x000fea0003800000 */
.L_x_84:
        /* <DEDUP_REMOVED lines=10> */
.L_x_87:
[----:B------:R-:W-:Y:S05]  /*6810*/  BSYNC B1 ;  /* 0x0000000000017941 */ /* 0x000fea0003800000 */
.L_x_86:
        /* <DEDUP_REMOVED lines=10> */
.L_x_89:
[----:B------:R-:W-:Y:S05]  /*68c0*/  BSYNC B1 ;  /* 0x0000000000017941 */ /* 0x000fea0003800000 */
.L_x_88:
        /* <DEDUP_REMOVED lines=10> */
.L_x_91:
[----:B------:R-:W-:Y:S05]  /*6970*/  BSYNC B1 ;  /* 0x0000000000017941 */ /* 0x000fea0003800000 */
.L_x_90:
        /* <DEDUP_REMOVED lines=10> */
.L_x_93:
[----:B------:R-:W-:Y:S05]  /*6a20*/  BSYNC B1 ;  /* 0x0000000000017941 */ /* 0x000fea0003800000 */
.L_x_92:
        /* <DEDUP_REMOVED lines=10> */
.L_x_95:
[----:B------:R-:W-:Y:S05]  /*6ad0*/  BSYNC B1 ;  /* 0x0000000000017941 */ /* 0x000fea0003800000 */
.L_x_94:
        /* <DEDUP_REMOVED lines=10> */
.L_x_97:
[----:B------:R-:W-:Y:S05]  /*6b80*/  BSYNC B1 ;  /* 0x0000000000017941 */ /* 0x000fea0003800000 */
.L_x_96:
        /* <DEDUP_REMOVED lines=10> */
.L_x_99:
[----:B------:R-:W-:Y:S05]  /*6c30*/  BSYNC B1 ;  /* 0x0000000000017941 */ /* 0x000fea0003800000 */
.L_x_98:
        /* <DEDUP_REMOVED lines=10> */
.L_x_101:
[----:B------:R-:W-:Y:S05]  /*6ce0*/  BSYNC B1 ;  /* 0x0000000000017941 */ /* 0x000fea0003800000 */
.L_x_100:
        /* <DEDUP_REMOVED lines=10> */
.L_x_103:
[----:B------:R-:W-:Y:S05]  /*6d90*/  BSYNC B1 ;  /* 0x0000000000017941 */ /* 0x000fea0003800000 */
.L_x_102:
        /* <DEDUP_REMOVED lines=10> */
.L_x_105:
[----:B------:R-:W-:Y:S05]  /*6e40*/  BSYNC B1 ;  /* 0x0000000000017941 */ /* 0x000fea0003800000 */
.L_x_104:
        /* <DEDUP_REMOVED lines=10> */
.L_x_107:
[----:B------:R-:W-:Y:S05]  /*6ef0*/  BSYNC B1 ;  /* 0x0000000000017941 */ /* 0x000fea0003800000 */
.L_x_106:
        /* <DEDUP_REMOVED lines=10> */
.L_x_109:
[----:B------:R-:W-:Y:S05]  /*6fa0*/  BSYNC B1 ;  /* 0x0000000000017941 */ /* 0x000fea0003800000 */
.L_x_108:
        /* <DEDUP_REMOVED lines=10> */
.L_x_111:
[----:B------:R-:W-:Y:S05]  /*7050*/  BSYNC B1 ;  /* 0x0000000000017941 */ /* 0x000fea0003800000 */
.L_x_110:
        /* <DEDUP_REMOVED lines=10> */
.L_x_113:
[----:B------:R-:W-:Y:S05]  /*7100*/  BSYNC B1 ;  /* 0x0000000000017941 */ /* 0x000fea0003800000 */
.L_x_112:
        /* <DEDUP_REMOVED lines=10> */
.L_x_115:
[----:B------:R-:W-:Y:S05]  /*71b0*/  BSYNC B1 ;  /* 0x0000000000017941 */ /* 0x000fea0003800000 */
.L_x_114:
        /* <DEDUP_REMOVED lines=10> */
.L_x_117:
[----:B------:R-:W-:Y:S05]  /*7260*/  BSYNC B1 ;  /* 0x0000000000017941 */ /* 0x000fea0003800000 */
.L_x_116:
        /* <DEDUP_REMOVED lines=10> */
.L_x_119:
[----:B------:R-:W-:Y:S05]  /*7310*/  BSYNC B1 ;  /* 0x0000000000017941 */ /* 0x000fea0003800000 */
.L_x_118:
        /* <DEDUP_REMOVED lines=10> */
.L_x_121:
[----:B------:R-:W-:Y:S05]  /*73c0*/  BSYNC B1 ;  /* 0x0000000000017941 */ /* 0x000fea0003800000 */
.L_x_120:
        /* <DEDUP_REMOVED lines=10> */
.L_x_123:
[----:B------:R-:W-:Y:S05]  /*7470*/  BSYNC B1 ;  /* 0x0000000000017941 */ /* 0x000fea0003800000 */
.L_x_122:
        /* <DEDUP_REMOVED lines=10> */
.L_x_125:
[----:B------:R-:W-:Y:S05]  /*7520*/  BSYNC B1 ;  /* 0x0000000000017941 */ /* 0x000fea0003800000 */
.L_x_124:
        /* <DEDUP_REMOVED lines=10> */
.L_x_127:
[----:B------:R-:W-:Y:S05]  /*75d0*/  BSYNC B1 ;  /* 0x0000000000017941 */ /* 0x000fea0003800000 */
.L_x_126:
        /* <DEDUP_REMOVED lines=10> */
.L_x_129:
[----:B------:R-:W-:Y:S05]  /*7680*/  BSYNC B1 ;  /* 0x0000000000017941 */ /* 0x000fea0003800000 */
.L_x_128:
        /* <DEDUP_REMOVED lines=10> */
.L_x_131:
[----:B------:R-:W-:Y:S05]  /*7730*/  BSYNC B1 ;  /* 0x0000000000017941 */ /* 0x000fea0003800000 */
.L_x_130:
        /* <DEDUP_REMOVED lines=10> */
.L_x_133:
[----:B------:R-:W-:Y:S05]  /*77e0*/  BSYNC B1 ;  /* 0x0000000000017941 */ /* 0x000fea0003800000 */
.L_x_132:
        /* <DEDUP_REMOVED lines=10> */
.L_x_135:
[----:B------:R-:W-:Y:S05]  /*7890*/  BSYNC B1 ;  /* 0x0000000000017941 */ /* 0x000fea0003800000 */
.L_x_134:
        /* <DEDUP_REMOVED lines=10> */
.L_x_137:
[----:B------:R-:W-:Y:S05]  /*7940*/  BSYNC B1 ;  /* 0x0000000000017941 */ /* 0x000fea0003800000 */
.L_x_136:
        /* <DEDUP_REMOVED lines=10> */
.L_x_139:
[----:B------:R-:W-:Y:S05]  /*79f0*/  BSYNC B1 ;  /* 0x0000000000017941 */ /* 0x000fea0003800000 */
.L_x_138:
        /* <DEDUP_REMOVED lines=10> */
.L_x_141:
[----:B------:R-:W-:Y:S05]  /*7aa0*/  BSYNC B1 ;  /* 0x0000000000017941 */ /* 0x000fea0003800000 */
.L_x_140:
        /* <DEDUP_REMOVED lines=10> */
.L_x_143:
[----:B------:R-:W-:Y:S05]  /*7b50*/  BSYNC B1 ;  /* 0x0000000000017941 */ /* 0x000fea0003800000 */
.L_x_142:
        /* <DEDUP_REMOVED lines=10> */
.L_x_145:
[----:B------:R-:W-:Y:S05]  /*7c00*/  BSYNC B1 ;  /* 0x0000000000017941 */ /* 0x000fea0003800000 */
.L_x_144:
        /* <DEDUP_REMOVED lines=10> */
.L_x_147:
[----:B------:R-:W-:Y:S05]  /*7cb0*/  BSYNC B1 ;  /* 0x0000000000017941 */ /* 0x000fea0003800000 */
.L_x_146:
        /* <DEDUP_REMOVED lines=10> */
.L_x_149:
[----:B------:R-:W-:Y:S05]  /*7d60*/  BSYNC B1 ;  /* 0x0000000000017941 */ /* 0x000fea0003800000 */
.L_x_148:
        /* <DEDUP_REMOVED lines=10> */
.L_x_151:
[----:B------:R-:W-:Y:S05]  /*7e10*/  BSYNC B1 ;  /* 0x0000000000017941 */ /* 0x000fea0003800000 */
.L_x_150:
        /* <DEDUP_REMOVED lines=10> */
.L_x_153:
[----:B------:R-:W-:Y:S05]  /*7ec0*/  BSYNC B1 ;  /* 0x0000000000017941 */ /* 0x000fea0003800000 */
.L_x_152:
        /* <DEDUP_REMOVED lines=10> */
.L_x_155:
[----:B------:R-:W-:Y:S05]  /*7f70*/  BSYNC B1 ;  /* 0x0000000000017941 */ /* 0x000fea0003800000 */
.L_x_154:
        /* <DEDUP_REMOVED lines=10> */
.L_x_157:
[----:B------:R-:W-:Y:S05]  /*8020*/  BSYNC B1 ;  /* 0x0000000000017941 */ /* 0x000fea0003800000 */
.L_x_156:
        /* <DEDUP_REMOVED lines=10> */
.L_x_159:
[----:B------:R-:W-:Y:S05]  /*80d0*/  BSYNC B1 ;  /* 0x0000000000017941 */ /* 0x000fea0003800000 */
.L_x_158:
        /* <DEDUP_REMOVED lines=10> */
.L_x_161:
[----:B------:R-:W-:Y:S05]  /*8180*/  BSYNC B1 ;  /* 0x0000000000017941 */ /* 0x000fea0003800000 */
.L_x_160:
        /* <DEDUP_REMOVED lines=10> */
.L_x_163:
[----:B------:R-:W-:Y:S05]  /*8230*/  BSYNC B1 ;  /* 0x0000000000017941 */ /* 0x000fea0003800000 */
.L_x_162:
        /* <DEDUP_REMOVED lines=10> */
.L_x_165:
[----:B------:R-:W-:Y:S05]  /*82e0*/  BSYNC B1 ;  /* 0x0000000000017941 */ /* 0x000fea0003800000 */
.L_x_164:
        /* <DEDUP_REMOVED lines=10> */
.L_x_167:
[----:B------:R-:W-:Y:S05]  /*8390*/  BSYNC B1 ;  /* 0x0000000000017941 */ /* 0x000fea0003800000 */
.L_x_166:
        /* <DEDUP_REMOVED lines=10> */
.L_x_169:
[----:B------:R-:W-:Y:S05]  /*8440*/  BSYNC B1 ;  /* 0x0000000000017941 */ /* 0x000fea0003800000 */
.L_x_168:
        /* <DEDUP_REMOVED lines=10> */
.L_x_171:
[----:B------:R-:W-:Y:S05]  /*84f0*/  BSYNC B1 ;  /* 0x0000000000017941 */ /* 0x000fea0003800000 */
.L_x_170:
        /* <DEDUP_REMOVED lines=10> */
.L_x_173:
[----:B------:R-:W-:Y:S05]  /*85a0*/  BSYNC B1 ;  /* 0x0000000000017941 */ /* 0x000fea0003800000 */
.L_x_172:
        /* <DEDUP_REMOVED lines=10> */
.L_x_175:
[----:B------:R-:W-:Y:S05]  /*8650*/  BSYNC B1 ;  /* 0x0000000000017941 */ /* 0x000fea0003800000 */
.L_x_174:
        /* <DEDUP_REMOVED lines=10> */
.L_x_177:
[----:B------:R-:W-:Y:S05]  /*8700*/  BSYNC B1 ;  /* 0x0000000000017941 */ /* 0x000fea0003800000 */
.L_x_176:
        /* <DEDUP_REMOVED lines=10> */
.L_x_179:
[----:B------:R-:W-:Y:S05]  /*87b0*/  BSYNC B1 ;  /* 0x0000000000017941 */ /* 0x000fea0003800000 */
.L_x_178:
        /* <DEDUP_REMOVED lines=10> */
.L_x_181:
[----:B------:R-:W-:Y:S05]  /*8860*/  BSYNC B1 ;  /* 0x0000000000017941 */ /* 0x000fea0003800000 */
.L_x_180:
        /* <DEDUP_REMOVED lines=10> */
.L_x_183:
[----:B------:R-:W-:Y:S05]  /*8910*/  BSYNC B1 ;  /* 0x0000000000017941 */ /* 0x000fea0003800000 */
.L_x_182:
        /* <DEDUP_REMOVED lines=10> */
.L_x_185:
[----:B------:R-:W-:Y:S05]  /*89c0*/  BSYNC B1 ;  /* 0x0000000000017941 */ /* 0x000fea0003800000 */
.L_x_184:
        /* <DEDUP_REMOVED lines=10> */
.L_x_187:
[----:B------:R-:W-:Y:S05]  /*8a70*/  BSYNC B1 ;  /* 0x0000000000017941 */ /* 0x000fea0003800000 */
.L_x_186:
        /* <DEDUP_REMOVED lines=10> */
.L_x_189:
[----:B------:R-:W-:Y:S05]  /*8b20*/  BSYNC B1 ;  /* 0x0000000000017941 */ /* 0x000fea0003800000 */
.L_x_188:
        /* <DEDUP_REMOVED lines=10> */
.L_x_191:
[----:B------:R-:W-:Y:S05]  /*8bd0*/  BSYNC B1 ;  /* 0x0000000000017941 */ /* 0x000fea0003800000 */
.L_x_190:
        /* <DEDUP_REMOVED lines=10> */
.L_x_193:
[----:B------:R-:W-:Y:S05]  /*8c80*/  BSYNC B1 ;  /* 0x0000000000017941 */ /* 0x000fea0003800000 */
.L_x_192:
        /* <DEDUP_REMOVED lines=10> */
.L_x_195:
[----:B------:R-:W-:Y:S05]  /*8d30*/  BSYNC B1 ;  /* 0x0000000000017941 */ /* 0x000fea0003800000 */
.L_x_194:
        /* <DEDUP_REMOVED lines=10> */
.L_x_197:
[----:B------:R-:W-:Y:S05]  /*8de0*/  BSYNC B1 ;  /* 0x0000000000017941 */ /* 0x000fea0003800000 */
.L_x_196:
        /* <DEDUP_REMOVED lines=10> */
.L_x_199:
[----:B------:R-:W-:Y:S05]  /*8e90*/  BSYNC B1 ;  /* 0x0000000000017941 */ /* 0x000fea0003800000 */
.L_x_198:
        /* <DEDUP_REMOVED lines=10> */
.L_x_201:
[----:B------:R-:W-:Y:S05]  /*8f40*/  BSYNC B1 ;  /* 0x0000000000017941 */ /* 0x000fea0003800000 */
.L_x_200:
        /* <DEDUP_REMOVED lines=10> */
.L_x_203:
[----:B------:R-:W-:Y:S05]  /*8ff0*/  BSYNC B1 ;  /* 0x0000000000017941 */ /* 0x000fea0003800000 */
.L_x_202:
        /* <DEDUP_REMOVED lines=10> */
.L_x_205:
[----:B------:R-:W-:Y:S05]  /*90a0*/  BSYNC B1 ;  /* 0x0000000000017941 */ /* 0x000fea0003800000 */
.L_x_204:
        /* <DEDUP_REMOVED lines=10> */
.L_x_207:
[----:B------:R-:W-:Y:S05]  /*9150*/  BSYNC B1 ;  /* 0x0000000000017941 */ /* 0x000fea0003800000 */
.L_x_206:
        /* <DEDUP_REMOVED lines=10> */
.L_x_209:
[----:B------:R-:W-:Y:S05]  /*9200*/  BSYNC B1 ;  /* 0x0000000000017941 */ /* 0x000fea0003800000 */
.L_x_208:
        /* <DEDUP_REMOVED lines=10> */
.L_x_211:
[----:B------:R-:W-:Y:S05]  /*92b0*/  BSYNC B1 ;  /* 0x0000000000017941 */ /* 0x000fea0003800000 */
.L_x_210:
        /* <DEDUP_REMOVED lines=10> */
.L_x_213:
[----:B------:R-:W-:Y:S05]  /*9360*/  BSYNC B1 ;  /* 0x0000000000017941 */ /* 0x000fea0003800000 */
.L_x_212:
        /* <DEDUP_REMOVED lines=10> */
.L_x_215:
[----:B------:R-:W-:Y:S05]  /*9410*/  BSYNC B1 ;  /* 0x0000000000017941 */ /* 0x000fea0003800000 */
.L_x_214:
        /* <DEDUP_REMOVED lines=10> */
.L_x_217:
[----:B------:R-:W-:Y:S05]  /*94c0*/  BSYNC B1 ;  /* 0x0000000000017941 */ /* 0x000fea0003800000 */
.L_x_216:
        /* <DEDUP_REMOVED lines=10> */
.L_x_219:
[----:B------:R-:W-:Y:S05]  /*9570*/  BSYNC B1 ;  /* 0x0000000000017941 */ /* 0x000fea0003800000 */
.L_x_218:
        /* <DEDUP_REMOVED lines=10> */
.L_x_221:
[----:B------:R-:W-:Y:S05]  /*9620*/  BSYNC B1 ;  /* 0x0000000000017941 */ /* 0x000fea0003800000 */
.L_x_220:
        /* <DEDUP_REMOVED lines=10> */
.L_x_223:
[----:B------:R-:W-:Y:S05]  /*96d0*/  BSYNC B1 ;  /* 0x0000000000017941 */ /* 0x000fea0003800000 */
.L_x_222:
        /* <DEDUP_REMOVED lines=10> */
.L_x_225:
[----:B------:R-:W-:Y:S05]  /*9780*/  BSYNC B1 ;  /* 0x0000000000017941 */ /* 0x000fea0003800000 */
.L_x_224:
        /* <DEDUP_REMOVED lines=10> */
.L_x_227:
[----:B------:R-:W-:Y:S05]  /*9830*/  BSYNC B1 ;  /* 0x0000000000017941 */ /* 0x000fea0003800000 */
.L_x_226:
        /* <DEDUP_REMOVED lines=10> */
.L_x_229:
[----:B------:R-:W-:Y:S05]  /*98e0*/  BSYNC B1 ;  /* 0x0000000000017941 */ /* 0x000fea0003800000 */
.L_x_228:
        /* <DEDUP_REMOVED lines=10> */
.L_x_231:
[----:B------:R-:W-:Y:S05]  /*9990*/  BSYNC B1 ;  /* 0x0000000000017941 */ /* 0x000fea0003800000 */
.L_x_230:
        /* <DEDUP_REMOVED lines=10> */
.L_x_233:
[----:B------:R-:W-:Y:S05]  /*9a40*/  BSYNC B1 ;  /* 0x0000000000017941 */ /* 0x000fea0003800000 */
.L_x_232:
        /* <DEDUP_REMOVED lines=10> */
.L_x_235:
[----:B------:R-:W-:Y:S05]  /*9af0*/  BSYNC B1 ;  /* 0x0000000000017941 */ /* 0x000fea0003800000 */
.L_x_234:
        /* <DEDUP_REMOVED lines=10> */
.L_x_237:
[----:B------:R-:W-:Y:S05]  /*9ba0*/  BSYNC B1 ;  /* 0x0000000000017941 */ /* 0x000fea0003800000 */
.L_x_236:
        /* <DEDUP_REMOVED lines=10> */
.L_x_239:
[----:B------:R-:W-:Y:S05]  /*9c50*/  BSYNC B1 ;  /* 0x0000000000017941 */ /* 0x000fea0003800000 */
.L_x_238:
        /* <DEDUP_REMOVED lines=10> */
.L_x_241:
[----:B------:R-:W-:Y:S05]  /*9d00*/  BSYNC B1 ;  /* 0x0000000000017941 */ /* 0x000fea0003800000 */
.L_x_240:
        /* <DEDUP_REMOVED lines=10> */
.L_x_243:
[----:B------:R-:W-:Y:S05]  /*9db0*/  BSYNC B1 ;  /* 0x0000000000017941 */ /* 0x000fea0003800000 */
.L_x_242:
        /* <DEDUP_REMOVED lines=10> */
.L_x_245:
[----:B------:R-:W-:Y:S05]  /*9e60*/  BSYNC B1 ;  /* 0x0000000000017941 */ /* 0x000fea0003800000 */
.L_x_244:
        /* <DEDUP_REMOVED lines=10> */
.L_x_247:
[----:B------:R-:W-:Y:S05]  /*9f10*/  BSYNC B1 ;  /* 0x0000000000017941 */ /* 0x000fea0003800000 */
.L_x_246:
        /* <DEDUP_REMOVED lines=10> */
.L_x_249:
[----:B------:R-:W-:Y:S05]  /*9fc0*/  BSYNC B1 ;  /* 0x0000000000017941 */ /* 0x000fea0003800000 */
.L_x_248:
        /* <DEDUP_REMOVED lines=10> */
.L_x_251:
[----:B------:R-:W-:Y:S05]  /*a070*/  BSYNC B1 ;  /* 0x0000000000017941 */ /* 0x000fea0003800000 */
.L_x_250:
        /* <DEDUP_REMOVED lines=10> */
.L_x_253:
[----:B------:R-:W-:Y:S05]  /*a120*/  BSYNC B1 ;  /* 0x0000000000017941 */ /* 0x000fea0003800000 */
.L_x_252:
        /* <DEDUP_REMOVED lines=10> */
.L_x_255:
[----:B------:R-:W-:Y:S05]  /*a1d0*/  BSYNC B1 ;  /* 0x0000000000017941 */ /* 0x000fea0003800000 */
.L_x_254:
        /* <DEDUP_REMOVED lines=10> */
.L_x_257:
[----:B------:R-:W-:Y:S05]  /*a280*/  BSYNC B1 ;  /* 0x0000000000017941 */ /* 0x000fea0003800000 */
.L_x_256:
        /* <DEDUP_REMOVED lines=10> */
.L_x_259:
[----:B------:R-:W-:Y:S05]  /*a330*/  BSYNC B1 ;  /* 0x0000000000017941 */ /* 0x000fea0003800000 */
.L_x_258:
        /* <DEDUP_REMOVED lines=10> */
.L_x_261:
[----:B------:R-:W-:Y:S05]  /*a3e0*/  BSYNC B1 ;  /* 0x0000000000017941 */ /* 0x000fea0003800000 */
.L_x_260:
        /* <DEDUP_REMOVED lines=10> */
.L_x_263:
[----:B------:R-:W-:Y:S05]  /*a490*/  BSYNC B1 ;  /* 0x0000000000017941 */ /* 0x000fea0003800000 */
.L_x_262:
        /* <DEDUP_REMOVED lines=10> */
.L_x_265:
[----:B------:R-:W-:Y:S05]  /*a540*/  BSYNC B1 ;  /* 0x0000000000017941 */ /* 0x000fea0003800000 */
.L_x_264:
        /* <DEDUP_REMOVED lines=10> */
.L_x_267:
[----:B------:R-:W-:Y:S05]  /*a5f0*/  BSYNC B1 ;  /* 0x0000000000017941 */ /* 0x000fea0003800000 */
.L_x_266:
        /* <DEDUP_REMOVED lines=10> */
.L_x_269:
[----:B------:R-:W-:Y:S05]  /*a6a0*/  BSYNC B1 ;  /* 0x0000000000017941 */ /* 0x000fea0003800000 */
.L_x_268:
        /* <DEDUP_REMOVED lines=10> */
.L_x_271:
[----:B------:R-:W-:Y:S05]  /*a750*/  BSYNC B1 ;  /* 0x0000000000017941 */ /* 0x000fea0003800000 */
.L_x_270:
        /* <DEDUP_REMOVED lines=10> */
.L_x_273:
[----:B------:R-:W-:Y:S05]  /*a800*/  BSYNC B1 ;  /* 0x0000000000017941 */ /* 0x000fea0003800000 */
.L_x_272:
        /* <DEDUP_REMOVED lines=10> */
.L_x_275:
[----:B------:R-:W-:Y:S05]  /*a8b0*/  BSYNC B1 ;  /* 0x0000000000017941 */ /* 0x000fea0003800000 */
.L_x_274:
        /* <DEDUP_REMOVED lines=10> */
.L_x_277:
[----:B------:R-:W-:Y:S05]  /*a960*/  BSYNC B1 ;  /* 0x0000000000017941 */ /* 0x000fea0003800000 */
.L_x_276:
[----:B0-234-:R-:W2:Y:S01]  /*a970*/  LDL.LU R10, [R1+0x1f4] ;  /* 0x0001f400010a7983 */ /* 0x01dea20000300800 */
[----:B-----5:R-:W-:Y:S01]  /*a980*/  HADD2.F32 R11, -RZ, R23.H0_H0 ;  /* 0x20000017ff0b7230 */ /* 0x020fe20000004100 */
        /* <DEDUP_REMOVED lines=8> */
.L_x_279:
[----:B------:R-:W-:Y:S05]  /*aa10*/  BSYNC B1 ;  /* 0x0000000000017941 */ /* 0x000fea0003800000 */
.L_x_278:
[----:B------:R-:W3:Y:S01]  /*aa20*/  LDL.LU R10, [R1+0x1f8] ;  /* 0x0001f800010a7983 */ /* 0x000ee20000300800 */
[----:B0----5:R-:W-:Y:S01]  /*aa30*/  HADD2.F32 R11, -RZ, R23.H0_H0 ;  /* 0x20000017ff0b7230 */ /* 0x021fe20000004100 */
[----:B------:R-:W-:Y:S01]  /*aa40*/  ISETP.GT.AND P1, PT, R0, 0xf9, P0 ;  /* 0x000000f90000780c */ /* 0x000fe20000724270 */
[----:B------:R-:W-:Y:S01]  /*aa50*/  BSSY B1, `(.L_x_280) ;  /* 0x000000a000017945 */ /* 0x000fe20003800000 */
[----:B------:R-:W-:Y:S02]  /*aa60*/  IADD3 R167, P0, R3, 0x80, RZ ;  /* 0x0000008003a77810 */ /* 0x000fe40007f1e0ff */
[----:B------:R-:W-:-:S04]  /*aa70*/  FMUL R11, R11, R16 ;  /* 0x000000100b0b7220 */ /* 0x000fc80000400000 */
[----:B---3--:R-:W-:-:S05]  /*aa80*/  FFMA R11, R10, R2, R11 ;  /* 0x000000020a0b7223 */ /* 0x008fca000000000b */
[----:B------:R-:W-:-:S04]  /*aa90*/  F2FP.F16.F32.PACK_AB R11, RZ, R11 ;  /* 0x0000000bff0b723e */ /* 0x000fc800000000ff */
[----:B------:R-:W-:Y:S01]  /*aaa0*/  PRMT R3, R11, 0x7610, R3 ;  /* 0x000076100b037816 */ /* 0x000fe20000000003 */
[----:B------:R-:W-:-:S04]  /*aab0*/  IMAD.X R11, RZ, RZ, UR7, P0 ;  /* 0x00000007ff0b7e24 */ /* 0x000fc800080e06ff */
[----:B------:R0:W-:Y:S01]  /*aac0*/  @P2 STG.E.U16 desc[UR40][R6.64+0x1f0], R3 ;  /* 0x0001f00306002986 */ /* 0x0001e2000c101528 */
[----:B------:R-:W-:Y:S05]  /*aad0*/  @!P1 BRA `(.L_x_281) ;  /* 0x0000000000049947 */ /* 0x000fea0003800000 */
[----:B------:R3:W5:Y:S02]  /*aae0*/  LDG.E.LTC128B.U16 R23, desc[UR40][R8.64+0x1f2] ;  /* 0x0001f22808177981 */ /* 0x000764000c1e1520 */
.L_x_281:
[----:B------:R-:W-:Y:S05]  /*aaf0*/  BSYNC B1 ;  /* 0x0000000000017941 */ /* 0x000fea0003800000 */
.L_x_280:
[----:B------:R-:W4:Y:S01]  /*ab00*/  LDL.LU R10, [R1+0x1fc] ;  /* 0x0001fc00010a7983 */ /* 0x000f220000300800 */
[----:B0----5:R-:W-:Y:S01]  /*ab10*/  HADD2.F32 R3, -RZ, R23.H0_H0 ;  /* 0x20000017ff037230 */ /* 0x021fe20000004100 */
[----:B------:R-:W-:Y:S01]  /*ab20*/  ISETP.GT.AND P0, PT, R17, 0x80, PT ;  /* 0x000000801100780c */ /* 0x000fe20003f04270 */
[----:B--23--:R-:W-:-:S03]  /*ab30*/  IMAD R8, R11, R14, RZ ;  /* 0x0000000e0b087224 */ /* 0x00cfc600078e02ff */
[----:B------:R-:W-:Y:S01]  /*ab40*/  FMUL R3, R3, R16 ;  /* 0x0000001003037220 */ /* 0x000fe20000400000 */
[C---:B------:R-:W-:Y:S01]  /*ab50*/  IMAD R165, R167.reuse, R15, R8 ;  /* 0x0000000fa7a57224 */ /* 0x040fe200078e0208 */
[----:B------:R-:W-:Y:S01]  /*ab60*/  ISETP.GT.AND P4, PT, R0, RZ, P0 ;  /* 0x000000ff0000720c */ /* 0x000fe20000784270 */
[----:B------:R-:W-:-:S04]  /*ab70*/  IMAD.WIDE.U32 R8, R167, R14, R20 ;  /* 0x0000000ea7087225 */ /* 0x000fc800078e0014 */
[----:B------:R-:W-:Y:S02]  /*ab80*/  IMAD.IADD R9, R9, 0x1, R165 ;  /* 0x0000000109097824 */ /* 0x000fe400078e02a5 */
[----:B----4-:R-:W-:Y:S01]  /*ab90*/  FFMA R3, R10, R2, R3 ;  /* 0x000000020a037223 */ /* 0x010fe20000000003 */
[----:B------:R-:W-:-:S04]  /*aba0*/  LEA R10, P2, R8, R12, 0x1 ;  /* 0x0000000c080a7211 */ /* 0x000fc800078408ff */
[----:B------:R-:W-:Y:S02]  /*abb0*/  F2FP.F16.F32.PACK_AB R3, RZ, R3 ;  /* 0x00000003ff03723e */ /* 0x000fe400000000ff */
[--C-:B------:R-:W-:Y:S02]  /*abc0*/  LEA.HI.X R11, R8, R13, R9.reuse, 0x1, P2 ;  /* 0x0000000d080b7211 */ /* 0x100fe400010f0c09 */
[----:B------:R-:W-:-:S05]  /*abd0*/  PRMT R9, R3, 0x7610, R9 ;  /* 0x0000761003097816 */ /* 0x000fca0000000009 */
[----:B------:R0:W-:Y:S04]  /*abe0*/  @P1 STG.E.U16 desc[UR40][R6.64+0x1f2], R9 ;  /* 0x0001f20906001986 */ /* 0x0001e8000c101528 */
[----:B------:R-:W2:Y:S01]  /*abf0*/  @P4 LDG.E.LTC128B.U16 R23, desc[UR40][R10.64] ;  /* 0x000000280a174981 */ /* 0x000ea2000c1e1520 */
[----:B-1----:R-:W-:Y:S01]  /*ac00*/  MOV R159, UR8 ;  /* 0x00000008009f7c02 */ /* 0x002fe20008000f00 */
[----:B------:R-:W-:Y:S01]  /*ac10*/  IMAD.U32 R161, RZ, RZ, UR8 ;  /* 0x00000008ffa17e24 */ /* 0x000fe2000f8e00ff */
[----:B------:R-:W-:Y:S01]  /*ac20*/  ISETP.GT.AND P2, PT, R0, 0x1, P0 ;  /* 0x000000010000780c */ /* 0x000fe20000744270 */
[----:B------:R-:W-:Y:S01]  /*ac30*/  IMAD.U32 R164, RZ, RZ, UR9 ;  /* 0x00000009ffa47e24 */ /* 0x000fe2000f8e00ff */
[----:B------:R-:W-:Y:S01]  /*ac40*/  BSSY B1, `(.L_x_282) ;  /* 0x0000012000017945 */ /* 0x000fe20003800000 */
[----:B------:R-:W-:-:S02]  /*ac50*/  IMAD.SHL.U32 R159, R159, 0x100, RZ ;  /* 0x000001009f9f7824 */ /* 0x000fc400078e00ff */
[----:B0-----:R-:W-:Y:S01]  /*ac60*/  IMAD.WIDE.U32 R8, R167, R14, R18 ;  /* 0x0000000ea7087225 */ /* 0x001fe200078e0012 */
[----:B------:R-:W-:-:S03]  /*ac70*/  SHF.L.U64.HI R161, R161, 0x8, R164 ;  /* 0x00000008a1a17819 */ /* 0x000fc600000102a4 */
[----:B------:R-:W-:Y:S02]  /*ac80*/  IMAD.IADD R9, R165, 0x1, R9 ;  /* 0x00000001a5097824 */ /* 0x000fe400078e0209 */
[----:B------:R-:W-:Y:S01]  /*ac90*/  IMAD.WIDE.U32 R162, R22, UR44, R8 ;  /* 0x0000002c16a27c25 */ /* 0x000fe2000f8e0008 */
[----:B------:R-:W-:-:S03]  /*aca0*/  IADD3 R8, P1, R159, R4, RZ ;  /* 0x000000049f087210 */ /* 0x000fc60007f3e0ff */
[----:B------:R-:W-:Y:S01]  /*acb0*/  IMAD.IADD R7, R157, 0x1, R163 ;  /* 0x000000019d077824 */ /* 0x000fe200078e02a3 */
[----:B------:R-:W-:Y:S01]  /*acc0*/  LEA R6, P3, R162, R12, 0x1 ;  /* 0x0000000ca2067211 */ /* 0x000fe200078608ff */
[----:B------:R-:W-:-:S03]  /*acd0*/  IMAD.X R9, R161, 0x1, R5, P1 ;  /* 0x00000001a1097824 */ /* 0x000fc600008e0605 */
[----:B------:R-:W-:Y:S01]  /*ace0*/  LEA.HI.X R7, R162, R13, R7, 0x1, P3 ;  /* 0x0000000da2077211 */ /* 0x000fe200018f0c07 */
[----:B--2---:R-:W-:-:S05]  /*acf0*/  HADD2.F32 R3, -RZ, R23.H0_H0 ;  /* 0x20000017ff037230 */ /* 0x004fca0000004100 */
[----:B------:R-:W-:-:S04]  /*ad00*/  FMUL R3, R3, R16 ;  /* 0x0000001003037220 */ /* 0x000fc80000400000 */
[----:B------:R-:W-:-:S05]  /*ad10*/  FFMA R3, R24, R2, R3 ;  /* 0x0000000218037223 */ /* 0x000fca0000000003 */
[----:B------:R-:W-:-:S05]  /*ad20*/  F2FP.F16.F32.PACK_AB R3, RZ, R3 ;  /* 0x00000003ff03723e */ /* 0x000fca00000000ff */
[----:B------:R0:W-:Y:S01]  /*ad30*/  @P4 STG.E.U16 desc[UR40][R8.64], R3 ;  /* 0x0000000308004986 */ /* 0x0001e2000c101528 */
[----:B------:R-:W-:Y:S05]  /*ad40*/  @!P2 BRA `(.L_x_283) ;  /* 0x000000000004a947 */ /* 0x000fea0003800000 */
[----:B------:R1:W5:Y:S02]  /*ad50*/  LDG.E.LTC128B.U16 R23, desc[UR40][R6.64+0x2] ;  /* 0x0000022806177981 */ /* 0x000364000c1e1520 */
.L_x_283:
[----:B------:R-:W-:Y:S05]  /*ad60*/  BSYNC B1 ;  /* 0x0000000000017941 */ /* 0x000fea0003800000 */
.L_x_282:
[----:B0----5:R-:W-:Y:S01]  /*ad70*/  HADD2.F32 R3, -RZ, R23.H0_H0 ;  /* 0x20000017ff037230 */ /* 0x021fe20000004100 */
[----:B------:R-:W-:Y:S01]  /*ad80*/  ISETP.GT.AND P1, PT, R17, 0x88, PT ;  /* 0x000000881100780c */ /* 0x000fe20003f24270 */
[----:B------:R-:W-:Y:S01]  /*ad90*/  IMAD.WIDE.U32 R14, R167, R14, R154 ;  /* 0x0000000ea70e7225 */ /* 0x000fe200078e009a */
[----:B------:R-:W-:Y:S03]  /*ada0*/  BSSY B1, `(.L_x_284) ;  /* 0x0000010000017945 */ /* 0x000fe60003800000 */
[----:B------:R-:W-:Y:S01]  /*adb0*/  FMUL R10, R3, R16 ;  /* 0x00000010030a7220 */ /* 0x000fe20000400000 */
[----:B------:R-:W-:Y:S02]  /*adc0*/  ISETP.GT.AND P3, PT, R0, RZ, P1 ;  /* 0x000000ff0000720c */ /* 0x000fe40000f64270 */
[----:B------:R-:W-:Y:S01]  /*add0*/  IADD3 R152, P4, R152, R14, RZ ;  /* 0x0000000e98987210 */ /* 0x000fe20007f9e0ff */
[----:B------:R-:W-:Y:S01]  /*ade0*/  FFMA R10, R25, R2, R10 ;  /* 0x00000002190a7223 */ /* 0x000fe2000000000a */
[----:B------:R-:W-:-:S02]  /*adf0*/  IADD3 R165, R165, R15, RZ ;  /* 0x0000000fa5a57210 */ /* 0x000fc40007ffe0ff */
[----:B------:R-:W-:Y:S02]  /*ae00*/  IADD3 R14, P5, R18, R14, RZ ;  /* 0x0000000e120e7210 */ /* 0x000fe40007fbe0ff */
[----:B------:R-:W-:Y:S01]  /*ae10*/  F2FP.F16.F32.PACK_AB R3, RZ, R10 ;  /* 0x0000000aff03723e */ /* 0x000fe200000000ff */
[----:B------:R-:W-:Y:S01]  /*ae20*/  IMAD.X R20, R165, 0x1, R21, P4 ;  /* 0x00000001a5147824 */ /* 0x000fe200020e0615 */
[C---:B------:R-:W-:Y:S02]  /*ae30*/  LEA R10, P4, R152.reuse, R12, 0x1 ;  /* 0x0000000c980a7211 */ /* 0x040fe400078808ff */
[----:B------:R-:W-:Y:S02]  /*ae40*/  PRMT R17, R3, 0x7610, R17 ;  /* 0x0000761003117816 */ /* 0x000fe40000000011 */
[----:B------:R-:W-:Y:S02]  /*ae50*/  LEA.HI.X R11, R152, R13, R20, 0x1, P4 ;  /* 0x0000000d980b7211 */ /* 0x000fe400020f0c14 */
[----:B------:R-:W-:Y:S01]  /*ae60*/  PRMT R3, R23, 0x7610, R3 ;  /* 0x0000761017037816 */ /* 0x000fe20000000003 */
[----:B------:R0:W-:Y:S01]  /*ae70*/  @P2 STG.E.U16 desc[UR40][R8.64+0x2], R17 ;  /* 0x0000021108002986 */ /* 0x0001e2000c101528 */
[----:B------:R-:W-:Y:S05]  /*ae80*/  @!P3 BRA `(.L_x_285) ;  /* 0x000000000004b947 */ /* 0x000fea0003800000 */
[----:B------:R2:W5:Y:S02]  /*ae90*/  LDG.E.LTC128B.U16 R3, desc[UR40][R10.64] ;  /* 0x000000280a037981 */ /* 0x000564000c1e1520 */
.L_x_285:
[----:B------:R-:W-:Y:S05]  /*aea0*/  BSYNC B1 ;  /* 0x0000000000017941 */ /* 0x000fea0003800000 */
.L_x_284:
[----:B--2--5:R-:W-:Y:S01]  /*aeb0*/  HADD2.F32 R11, -RZ, R3.H0_H0 ;  /* 0x20000003ff0b7230 */ /* 0x024fe20000004100 */
[----:B------:R-:W-:Y:S01]  /*aec0*/  IADD3 R10, P2, R8, R158, RZ ;  /* 0x0000009e080a7210 */ /* 0x000fe20007f5e0ff */
[----:B------:R-:W-:Y:S01]  /*aed0*/  IMAD.X R15, R19, 0x1, R165, P5 ;  /* 0x00000001130f7824 */ /* 0x000fe200028e06a5 */
[----:B------:R-:W-:Y:S01]  /*aee0*/  ISETP.GT.AND P5, PT, R0, 0x1, P1 ;  /* 0x000000010000780c */ /* 0x000fe20000fa4270 */
[----:B------:R-:W-:Y:S01]  /*aef0*/  BSSY B1, `(.L_x_286) ;  /* 0x000000c000017945 */ /* 0x000fe20003800000 */
[----:B------:R-:W-:Y:S01]  /*af00*/  FMUL R11, R11, R16 ;  /* 0x000000100b0b7220 */ /* 0x000fe20000400000 */
[----:B------:R-:W-:-:S04]  /*af10*/  IMAD.WIDE.U32 R22, R22, UR44, R14 ;  /* 0x0000002c16167c25 */ /* 0x000fc8000f8e000e */
[----:B------:R-:W-:Y:S01]  /*af20*/  FFMA R11, R26, R2, R11 ;  /* 0x000000021a0b7223 */ /* 0x000fe2000000000b */
[----:B------:R-:W-:Y:S01]  /*af30*/  IMAD.IADD R157, R157, 0x1, R23 ;  /* 0x000000019d9d7824 */ /* 0x000fe200078e0217 */
[----:B------:R-:W-:-:S03]  /*af40*/  LEA R12, P4, R22, R12, 0x1 ;  /* 0x0000000c160c7211 */ /* 0x000fc600078808ff */
[----:B------:R-:W-:Y:S01]  /*af50*/  F2FP.F16.F32.PACK_AB R14, RZ, R11 ;  /* 0x0000000bff0e723e */ /* 0x000fe200000000ff */
[----:B------:R-:W-:Y:S01]  /*af60*/  IMAD.X R11, R9, 0x1, R156, P2 ;  /* 0x00000001090b7824 */ /* 0x000fe200010e069c */
[----:B------:R-:W-:-:S04]  /*af70*/  LEA.HI.X R13, R22, R13, R157, 0x1, P4 ;  /* 0x0000000d160d7211 */ /* 0x000fc800020f0c9d */
[----:B------:R2:W-:Y:S01]  /*af80*/  @P3 STG.E.U16 desc[UR40][R10.64], R14 ;  /* 0x0000000e0a003986 */ /* 0x0005e2000c101528 */
[----:B------:R-:W-:Y:S05]  /*af90*/  @!P5 BRA `(.L_x_287) ;  /* 0x000000000004d947 */ /* 0x000fea0003800000 */
[----:B------:R3:W5:Y:S02]  /*afa0*/  LDG.E.LTC128B.U16 R3, desc[UR40][R12.64+0x2] ;  /* 0x000002280c037981 */ /* 0x000764000c1e1520 */
.L_x_287:
[----:B------:R-:W-:Y:S05]  /*afb0*/  BSYNC B1 ;  /* 0x0000000000017941 */ /* 0x000fea0003800000 */
.L_x_286:
[----:B-----5:R-:W-:Y:S01]  /*afc0*/  HADD2.F32 R15, -RZ, R3.H0_H0 ;  /* 0x20000003ff0f7230 */ /* 0x020fe20000004100 */
[----:B------:R-:W-:Y:S01]  /*afd0*/  ISETP.GT.AND P2, PT, R0, 0x8, P0 ;  /* 0x000000080000780c */ /* 0x000fe20000744270 */
[----:B------:R-:W-:Y:S03]  /*afe0*/  BSSY B1, `(.L_x_288) ;  /* 0x0000007000017945 */ /* 0x000fe60003800000 */
[----:B--2---:R-:W-:-:S04]  /*aff0*/  FMUL R14, R15, R16 ;  /* 0x000000100f0e7220 */ /* 0x004fc80000400000 */
[----:B------:R-:W-:-:S05]  /*b000*/  FFMA R14, R27, R2, R14 ;  /* 0x000000021b0e7223 */ /* 0x000fca000000000e */
[----:B------:R-:W-:-:S05]  /*b010*/  F2FP.F16.F32.PACK_AB R14, RZ, R14 ;  /* 0x0000000eff0e723e */ /* 0x000fca00000000ff */
[----:B------:R2:W-:Y:S01]  /*b020*/  @P5 STG.E.U16 desc[UR40][R10.64+0x2], R14 ;  /* 0x0000020e0a005986 */ /* 0x0005e2000c101528 */
[----:B------:R-:W-:Y:S05]  /*b030*/  @!P2 BRA `(.L_x_289) ;  /* 0x000000000004a947 */ /* 0x000fea0003800000 */
[----:B------:R4:W5:Y:S02]  /*b040*/  LDG.E.LTC128B.U16 R3, desc[UR40][R6.64+0x10] ;  /* 0x0000102806037981 */ /* 0x000964000c1e1520 */
.L_x_289:
[----:B------:R-:W-:Y:S05]  /*b050*/  BSYNC B1 ;  /* 0x0000000000017941 */ /* 0x000fea0003800000 */
.L_x_288:
[----:B--2--5:R-:W-:Y:S01]  /*b060*/  HADD2.F32 R11, -RZ, R3.H0_H0 ;  /* 0x20000003ff0b7230 */ /* 0x024fe20000004100 */
[----:B------:R-:W-:Y:S01]  /*b070*/  ISETP.GT.AND P3, PT, R0, 0x9, P0 ;  /* 0x000000090000780c */ /* 0x000fe20000764270 */
[----:B------:R-:W-:Y:S03]  /*b080*/  BSSY B1, `(.L_x_290) ;  /* 0x0000007000017945 */ /* 0x000fe60003800000 */
[----:B------:R-:W-:-:S04]  /*b090*/  FMUL R11, R11, R16 ;  /* 0x000000100b0b7220 */ /* 0x000fc80000400000 */
[----:B------:R-:W-:-:S05]  /*b0a0*/  FFMA R11, R28, R2, R11 ;  /* 0x000000021c0b7223 */ /* 0x000fca000000000b */
[----:B------:R-:W-:-:S05]  /*b0b0*/  F2FP.F16.F32.PACK_AB R11, RZ, R11 ;  /* 0x0000000bff0b723e */ /* 0x000fca00000000ff */
[----:B------:R2:W-:Y:S01]  /*b0c0*/  @P2 STG.E.U16 desc[UR40][R8.64+0x10], R11 ;  /* 0x0000100b08002986 */ /* 0x0005e2000c101528 */
[----:B------:R-:W-:Y:S05]  /*b0d0*/  @!P3 BRA `(.L_x_291) ;  /* 0x000000000004b947 */ /* 0x000fea0003800000 */
[----:B------:R0:W5:Y:S02]  /*b0e0*/  LDG.E.LTC128B.U16 R3, desc[UR40][R6.64+0x12] ;  /* 0x0000122806037981 */ /* 0x000164000c1e1520 */
.L_x_291:
[----:B------:R-:W-:Y:S05]  /*b0f0*/  BSYNC B1 ;  /* 0x0000000000017941 */ /* 0x000fea0003800000 */
.L_x_290:
        /* <DEDUP_REMOVED lines=9> */
.L_x_293:
[----:B------:R-:W-:Y:S05]  /*b190*/  BSYNC B1 ;  /* 0x0000000000017941 */ /* 0x000fea0003800000 */
.L_x_292:
[----:B-----5:R-:W-:Y:S01]  /*b1a0*/  HADD2.F32 R11, -RZ, R3.H0_H0 ;  /* 0x20000003ff0b7230 */ /* 0x020fe20000004100 */
[----:B--2---:R-:W-:Y:S01]  /*b1b0*/  IADD3 R10, P3, R158, R8, RZ ;  /* 0x000000089e0a7210 */ /* 0x004fe20007f7e0ff */
[----:B------:R-:W-:Y:S01]  /*b1c0*/  BSSY B1, `(.L_x_294) ;  /* 0x0000009000017945 */ /* 0x000fe20003800000 */
[----:B------:R-:W-:Y:S02]  /*b1d0*/  ISETP.GT.AND P2, PT, R0, 0x9, P1 ;  /* 0x000000090000780c */ /* 0x000fe40000f44270 */
[----:B------:R-:W-:-:S04]  /*b1e0*/  FMUL R11, R11, R16 ;  /* 0x000000100b0b7220 */ /* 0x000fc80000400000 */
[----:B------:R-:W-:-:S05]  /*b1f0*/  FFMA R11, R30, R2, R11 ;  /* 0x000000021e0b7223 */ /* 0x000fca000000000b */
[----:B------:R-:W-:Y:S01]  /*b200*/  F2FP.F16.F32.PACK_AB R14, RZ, R11 ;  /* 0x0000000bff0e723e */ /* 0x000fe200000000ff */
[----:B------:R-:W-:-:S05]  /*b210*/  IMAD.X R11, R156, 0x1, R9, P3 ;  /* 0x000000019c0b7824 */ /* 0x000fca00018e0609 */
[----:B------:R2:W-:Y:S01]  /*b220*/  @P4 STG.E.U16 desc[UR40][R10.64+0x10], R14 ;  /* 0x0000100e0a004986 */ /* 0x0005e2000c101528 */
[----:B------:R-:W-:Y:S05]  /*b230*/  @!P2 BRA `(.L_x_295) ;  /* 0x000000000004a947 */ /* 0x000fea0003800000 */
[----:B------:R0:W5:Y:S02]  /*b240*/  LDG.E.LTC128B.U16 R3, desc[UR40][R12.64+0x12] ;  /* 0x000012280c037981 */ /* 0x000164000c1e1520 */
.L_x_295:
[----:B------:R-:W-:Y:S05]  /*b250*/  BSYNC B1 ;  /* 0x0000000000017941 */ /* 0x000fea0003800000 */
.L_x_294:
[----:B--2--5:R-:W-:Y:S01]  /*b260*/  HADD2.F32 R11, -RZ, R3.H0_H0 ;  /* 0x20000003ff0b7230 */ /* 0x024fe20000004100 */
[----:B------:R-:W-:Y:S01]  /*b270*/  IADD3 R158, P3, P4, R158, R4, R159 ;  /* 0x000000049e9e7210 */ /* 0x000fe20007c7e09f */
[----:B------:R-:W-:Y:S01]  /*b280*/  BSSY B1, `(.L_x_296) ;  /* 0x0000009000017945 */ /* 0x000fe20003800000 */
[----:B------:R-:W-:Y:S02]  /*b290*/  ISETP.GT.AND P5, PT, R0, 0x10, P0 ;  /* 0x000000100000780c */ /* 0x000fe400007a4270 */
[----:B------:R-:W-:Y:S01]  /*b2a0*/  FMUL R10, R11, R16 ;  /* 0x000000100b0a7220 */ /* 0x000fe20000400000 */
[----:B------:R-:W-:-:S03]  /*b2b0*/  IADD3.X R159, R156, R5, R161, P3, P4 ;  /* 0x000000059c9f7210 */ /* 0x000fc60001fe84a1 */
[----:B------:R-:W-:-:S05]  /*b2c0*/  FFMA R10, R31, R2, R10 ;  /* 0x000000021f0a7223 */ /* 0x000fca000000000a */
[----:B------:R-:W-:-:S05]  /*b2d0*/  F2FP.F16.F32.PACK_AB R10, RZ, R10 ;  /* 0x0000000aff0a723e */ /* 0x000fca00000000ff */
[----:B------:R2:W-:Y:S01]  /*b2e0*/  @P2 STG.E.U16 desc[UR40][R158.64+0x12], R10 ;  /* 0x0000120a9e002986 */ /* 0x0005e2000c101528 */
[----:B------:R-:W-:Y:S05]  /*b2f0*/  @!P5 BRA `(.L_x_297) ;  /* 0x000000000004d947 */ /* 0x000fea0003800000 */
[----:B------:R0:W5:Y:S02]  /*b300*/  LDG.E.LTC128B.U16 R3, desc[UR40][R6.64+0x20] ;  /* 0x0000202806037981 */ /* 0x000164000c1e1520 */
.L_x_297:
[----:B------:R-:W-:Y:S05]  /*b310*/  BSYNC B1 ;  /* 0x0000000000017941 */ /* 0x000fea0003800000 */
.L_x_296:
[----:B-----5:R-:W-:Y:S01]  /*b320*/  HADD2.F32 R5, -RZ, R3.H0_H0 ;  /* 0x20000003ff057230 */ /* 0x020fe20000004100 */
        /* <DEDUP_REMOVED lines=8> */
.L_x_299:
[----:B------:R-:W-:Y:S05]  /*b3b0*/  BSYNC B1 ;  /* 0x0000000000017941 */ /* 0x000fea0003800000 */
.L_x_298:
[----:B0----5:R-:W-:Y:S01]  /*b3c0*/  HADD2.F32 R5, -RZ, R3.H0_H0 ;  /* 0x20000003ff057230 */ /* 0x021fe20000004100 */
        /* <DEDUP_REMOVED lines=8> */
.L_x_301:
[----:B------:R-:W-:Y:S05]  /*b450*/  BSYNC B1 ;  /* 0x0000000000017941 */ /* 0x000fea0003800000 */
.L_x_300:
[----:B-----5:R-:W-:Y:S01]  /*b460*/  HADD2.F32 R5, -RZ, R3.H0_H0 ;  /* 0x20000003ff057230 */ /* 0x020fe20000004100 */
[----:B0-----:R-:W-:Y:S01]  /*b470*/  @P3 MOV R4, R158 ;  /* 0x0000009e00043202 */ /* 0x001fe20000000f00 */
[----:B------:R-:W-:Y:S01]  /*b480*/  BSSY B1, `(.L_x_302) ;  /* 0x000000a000017945 */ /* 0x000fe20003800000 */
[----:B------:R-:W-:Y:S02]  /*b490*/  ISETP.GT.AND P2, PT, R0, 0x11, P1 ;  /* 0x000000110000780c */ /* 0x000fe40000f44270 */
[----:B------:R-:W-:-:S04]  /*b4a0*/  FMUL R5, R5, R16 ;  /* 0x0000001005057220 */ /* 0x000fc80000400000 */
[----:B------:R-:W-:-:S05]  /*b4b0*/  FFMA R5, R34, R2, R5 ;  /* 0x0000000222057223 */ /* 0x000fca0000000005 */
[----:B------:R-:W-:-:S04]  /*b4c0*/  F2FP.F16.F32.PACK_AB R5, RZ, R5 ;  /* 0x00000005ff05723e */ /* 0x000fc800000000ff */
[----:B--2---:R-:W-:Y:S01]  /*b4d0*/  PRMT R10, R5, 0x7610, R10 ;  /* 0x00007610050a7816 */ /* 0x004fe2000000000a */
[----:B------:R-:W-:-:S05]  /*b4e0*/  @P3 IMAD.MOV.U32 R5, RZ, RZ, R159 ;  /* 0x000000ffff053224 */ /* 0x000fca00078e009f */
[----:B------:R0:W-:Y:S01]  /*b4f0*/  @P3 STG.E.U16 desc[UR40][R4.64+0x20], R10 ;  /* 0x0000200a04003986 */ /* 0x0001e2000c101528 */
[----:B------:R-:W-:Y:S05]  /*b500*/  @!P2 BRA `(.L_x_303) ;  /* 0x000000000004a947 */ /* 0x000fea0003800000 */
[----:B------:R2:W5:Y:S02]  /*b510*/  LDG.E.LTC128B.U16 R3, desc[UR40][R12.64+0x22] ;  /* 0x000022280c037981 */ /* 0x000564000c1e1520 */
.L_x_303:
[----:B------:R-:W-:Y:S05]  /*b520*/  BSYNC B1 ;  /* 0x0000000000017941 */ /* 0x000fea0003800000 */
.L_x_302:
[----:B0----5:R-:W-:Y:S01]  /*b530*/  HADD2.F32 R5, -RZ, R3.H0_H0 ;  /* 0x20000003ff057230 */ /* 0x021fe20000004100 */
[----:B------:R-:W-:Y:S01]  /*b540*/  ISETP.GT.AND P3, PT, R0, 0x18, P0 ;  /* 0x000000180000780c */ /* 0x000fe20000764270 */
[----:B------:R-:W-:Y:S03]  /*b550*/  BSSY B1, `(.L_x_304) ;  /* 0x000000a000017945 */ /* 0x000fe60003800000 */
[----:B------:R-:W-:Y:S01]  /*b560*/  FMUL R4, R5, R16 ;  /* 0x0000001005047220 */ /* 0x000fe20000400000 */
[----:B------:R-:W-:-:S03]  /*b570*/  @P2 IMAD.MOV.U32 R5, RZ, RZ, R159 ;  /* 0x000000ffff052224 */ /* 0x000fc600078e009f */
[----:B------:R-:W-:-:S05]  /*b580*/  FFMA R4, R35, R2, R4 ;  /* 0x0000000223047223 */ /* 0x000fca0000000004 */
[----:B------:R-:W-:-:S04]  /*b590*/  F2FP.F16.F32.PACK_AB R4, RZ, R4 ;  /* 0x00000004ff04723e */ /* 0x000fc800000000ff */
[----:B------:R-:W-:Y:S01]  /*b5a0*/  PRMT R10, R4, 0x7610, R10 ;  /* 0x00007610040a7816 */ /* 0x000fe2000000000a */
[----:B------:R-:W-:-:S05]  /*b5b0*/  @P2 IMAD.MOV.U32 R4, RZ, RZ, R158 ;  /* 0x000000ffff042224 */ /* 0x000fca00078e009e */
[----:B------:R0:W-:Y:S01]  /*b5c0*/  @P2 STG.E.U16 desc[UR40][R4.64+0x22], R10 ;  /* 0x0000220a04002986 */ /* 0x0001e2000c101528 */
[----:B------:R-:W-:Y:S05]  /*b5d0*/  @!P3 BRA `(.L_x_305) ;  /* 0x000000000004b947 */ /* 0x000fea0003800000 */
[----:B------:R0:W5:Y:S02]  /*b5e0*/  LDG.E.LTC128B.U16 R3, desc[UR40][R6.64+0x30] ;  /* 0x0000302806037981 */ /* 0x000164000c1e1520 */
.L_x_305:
[----:B------:R-:W-:Y:S05]  /*b5f0*/  BSYNC B1 ;  /* 0x0000000000017941 */ /* 0x000fea0003800000 */
.L_x_304:
        /* <DEDUP_REMOVED lines=9> */
.L_x_307:
[----:B------:R-:W-:Y:S05]  /*b690*/  BSYNC B1 ;  /* 0x0000000000017941 */ /* 0x000fea0003800000 */
.L_x_306:
        /* <DEDUP_REMOVED lines=9> */
.L_x_309:
[----:B------:R-:W-:Y:S05]  /*b730*/  BSYNC B1 ;  /* 0x0000000000017941 */ /* 0x000fea0003800000 */
.L_x_308:
[----:B-----5:R-:W-:Y:S01]  /*b740*/  HADD2.F32 R5, -RZ, R3.H0_H0 ;  /* 0x20000003ff057230 */ /* 0x020fe20000004100 */
[----:B------:R-:W-:Y:S01]  /*b750*/  ISETP.GT.AND P2, PT, R0, 0x19, P1 ;  /* 0x000000190000780c */ /* 0x000fe20000f44270 */
[----:B0-----:R-:W-:Y:S01]  /*b760*/  @P3 IMAD.MOV.U32 R4, RZ, RZ, R158 ;  /* 0x000000ffff043224 */ /* 0x001fe200078e009e */
[----:B------:R-:W-:Y:S02]  /*b770*/  BSSY B1, `(.L_x_310) ;  /* 0x0000009000017945 */ /* 0x000fe40003800000 */
[----:B------:R-:W-:-:S04]  /*b780*/  FMUL R5, R5, R16 ;  /* 0x0000001005057220 */ /* 0x000fc80000400000 */
[----:B------:R-:W-:-:S05]  /*b790*/  FFMA R5, R38, R2, R5 ;  /* 0x0000000226057223 */ /* 0x000fca0000000005 */
[----:B------:R-:W-:-:S04]  /*b7a0*/  F2FP.F16.F32.PACK_AB R5, RZ, R5 ;  /* 0x00000005ff05723e */ /* 0x000fc800000000ff */
[----:B------:R-:W-:Y:S01]  /*b7b0*/  PRMT R10, R5, 0x7610, R10 ;  /* 0x00007610050a7816 */ /* 0x000fe2000000000a */
[----:B------:R-:W-:-:S05]  /*b7c0*/  @P3 IMAD.MOV.U32 R5, RZ, RZ, R159 ;  /* 0x000000ffff053224 */ /* 0x000fca00078e009f */
[----:B------:R0:W-:Y:S01]  /*b7d0*/  @P3 STG.E.U16 desc[UR40][R4.64+0x30], R10 ;  /* 0x0000300a04003986 */ /* 0x0001e2000c101528 */
[----:B------:R-:W-:Y:S05]  /*b7e0*/  @!P2 BRA `(.L_x_311) ;  /* 0x000000000004a947 */ /* 0x000fea0003800000 */
[----:B------:R0:W5:Y:S02]  /*b7f0*/  LDG.E.LTC128B.U16 R3, desc[UR40][R12.64+0x32] ;  /* 0x000032280c037981 */ /* 0x000164000c1e1520 */
.L_x_311:
[----:B------:R-:W-:Y:S05]  /*b800*/  BSYNC B1 ;  /* 0x0000000000017941 */ /* 0x000fea0003800000 */
.L_x_310:
[----:B0----5:R-:W-:Y:S01]  /*b810*/  HADD2.F32 R5, -RZ, R3.H0_H0 ;  /* 0x20000003ff057230 */ /* 0x021fe20000004100 */
[----:B------:R-:W-:Y:S01]  /*b820*/  ISETP.GT.AND P3, PT, R0, 0x20, P0 ;  /* 0x000000200000780c */ /* 0x000fe20000764270 */
[----:B------:R-:W-:Y:S03]  /*b830*/  BSSY B1, `(.L_x_312) ;  /* 0x000000a000017945 */ /* 0x000fe60003800000 */
[----:B------:R-:W-:Y:S01]  /*b840*/  FMUL R4, R5, R16 ;  /* 0x0000001005047220 */ /* 0x000fe20000400000 */
[----:B------:R-:W-:-:S03]  /*b850*/  @P2 IMAD.MOV.U32 R5, RZ, RZ, R159 ;  /* 0x000000ffff052224 */ /* 0x000fc600078e009f */
[----:B------:R-:W-:-:S05]  /*b860*/  FFMA R4, R39, R2, R4 ;  /* 0x0000000227047223 */ /* 0x000fca0000000004 */
[----:B------:R-:W-:-:S04]  /*b870*/  F2FP.F16.F32.PACK_AB R4, RZ, R4 ;  /* 0x00000004ff04723e */ /* 0x000fc800000000ff */
[----:B------:R-:W-:Y:S02]  /*b880*/  PRMT R10, R4, 0x7610, R10 ;  /* 0x00007610040a7816 */ /* 0x000fe4000000000a */
[----:B------:R-:W-:-:S05]  /*b890*/  @P2 MOV R4, R158 ;  /* 0x0000009e00042202 */ /* 0x000fca0000000f00 */
[----:B------:R0:W-:Y:S01]  /*b8a0*/  @P2 STG.E.U16 desc[UR40][R4.64+0x32], R10 ;  /* 0x0000320a04002986 */ /* 0x0001e2000c101528 */
[----:B------:R-:W-:Y:S05]  /*b8b0*/  @!P3 BRA `(.L_x_313) ;  /* 0x000000000004b947 */ /* 0x000fea0003800000 */
[----:B------:R0:W5:Y:S02]  /*b8c0*/  LDG.E.LTC128B.U16 R3, desc[UR40][R6.64+0x40] ;  /* 0x0000402806037981 */ /* 0x000164000c1e1520 */
.L_x_313:
[----:B------:R-:W-:Y:S05]  /*b8d0*/  BSYNC B1 ;  /* 0x0000000000017941 */ /* 0x000fea0003800000 */
.L_x_312:
        /* <DEDUP_REMOVED lines=9> */
.L_x_315:
[----:B------:R-:W-:Y:S05]  /*b970*/  BSYNC B1 ;  /* 0x0000000000017941 */ /* 0x000fea0003800000 */
.L_x_314:
        /* <DEDUP_REMOVED lines=9> */
.L_x_317:
[----:B------:R-:W-:Y:S05]  /*ba10*/  BSYNC B1 ;  /* 0x0000000000017941 */ /* 0x000fea0003800000 */
.L_x_316:
        /* <DEDUP_REMOVED lines=12> */
.L_x_319:
[----:B------:R-:W-:Y:S05]  /*bae0*/  BSYNC B1 ;  /* 0x0000000000017941 */ /* 0x000fea0003800000 */
.L_x_318:
        /* <DEDUP_REMOVED lines=12> */
.L_x_321:
[----:B------:R-:W-:Y:S05]  /*bbb0*/  BSYNC B1 ;  /* 0x0000000000017941 */ /* 0x000fea0003800000 */
.L_x_320:
        /* <DEDUP_REMOVED lines=9> */
.L_x_323:
[----:B------:R-:W-:Y:S05]  /*bc50*/  BSYNC B1 ;  /* 0x0000000000017941 */ /* 0x000fea0003800000 */
.L_x_322:
        /* <DEDUP_REMOVED lines=9> */
.L_x_325:
[----:B------:R-:W-:Y:S05]  /*bcf0*/  BSYNC B1 ;  /* 0x0000000000017941 */ /* 0x000fea0003800000 */
.L_x_324:
[----:B-----5:R-:W-:Y:S01]  /*bd00*/  HADD2.F32 R5, -RZ, R3.H0_H0 ;  /* 0x20000003ff057230 */ /* 0x020fe20000004100 */
[----:B0-----:R-:W-:Y:S01]  /*bd10*/  @P3 MOV R4, R158 ;  /* 0x0000009e00043202 */ /* 0x001fe20000000f00 */
[----:B------:R-:W-:Y:S01]  /*bd20*/  BSSY B1, `(.L_x_326) ;  /* 0x000000a000017945 */ /* 0x000fe20003800000 */
[----:B------:R-:W-:Y:S02]  /*bd30*/  ISETP.GT.AND P2, PT, R0, 0x29, P1 ;  /* 0x000000290000780c */ /* 0x000fe40000f44270 */
        /* <DEDUP_REMOVED lines=8> */
.L_x_327:
[----:B------:R-:W-:Y:S05]  /*bdc0*/  BSYNC B1 ;  /* 0x0000000000017941 */ /* 0x000fea0003800000 */
.L_x_326:
        /* <DEDUP_REMOVED lines=12> */
.L_x_329:
[----:B------:R-:W-:Y:S05]  /*be90*/  BSYNC B1 ;  /* 0x0000000000017941 */ /* 0x000fea0003800000 */
.L_x_328:
        /* <DEDUP_REMOVED lines=9> */
.L_x_331:
[----:B------:R-:W-:Y:S05]  /*bf30*/  BSYNC B1 ;  /* 0x0000000000017941 */ /* 0x000fea0003800000 */
.L_x_330:
        /* <DEDUP_REMOVED lines=9> */
.L_x_333:
[----:B------:R-:W-:Y:S05]  /*bfd0*/  BSYNC B1 ;  /* 0x0000000000017941 */ /* 0x000fea0003800000 */
.L_x_332:
[----:B-----5:R-:W-:Y:S01]  /*bfe0*/  HADD2.F32 R5, -RZ, R3.H0_H0 ;  /* 0x20000003ff057230 */ /* 0x020fe20000004100 */
[----:B------:R-:W-:Y:S01]  /*bff0*/  ISETP.GT.AND P2, PT, R0, 0x31, P1 ;  /* 0x000000310000780c */ /* 0x000fe20000f44270 */
[----:B0-----:R-:W-:Y:S01]  /*c000*/  @P3 IMAD.MOV.U32 R4, RZ, RZ, R158 ;  /* 0x000000ffff043224 */ /* 0x001fe200078e009e */
[----:B------:R-:W-:Y:S02]  /*c010*/  BSSY B1, `(.L_x_334) ;  /* 0x0000009000017945 */ /* 0x000fe40003800000 */
[----:B------:R-:W-:-:S04]  /*c020*/  FMUL R5, R5, R16 ;  /* 0x0000001005057220 */ /* 0x000fc80000400000 */
[----:B------:R-:W-:-:S05]  /*c030*/  FFMA R5, R50, R2, R5 ;  /* 0x0000000232057223 */ /* 0x000fca0000000005 */
[----:B------:R-:W-:-:S04]  /*c040*/  F2FP.F16.F32.PACK_AB R5, RZ, R5 ;  /* 0x00000005ff05723e */ /* 0x000fc800000000ff */
[----:B------:R-:W-:Y:S02]  /*c050*/  PRMT R10, R5, 0x7610, R10 ;  /* 0x00007610050a7816 */ /* 0x000fe4000000000a */
[----:B------:R-:W-:-:S05]  /*c060*/  @P3 MOV R5, R159 ;  /* 0x0000009f00053202 */ /* 0x000fca0000000f00 */
[----:B------:R0:W-:Y:S01]  /*c070*/  @P3 STG.E.U16 desc[UR40][R4.64+0x60], R10 ;  /* 0x0000600a04003986 */ /* 0x0001e2000c101528 */
[----:B------:R-:W-:Y:S05]  /*c080*/  @!P2 BRA `(.L_x_335) ;  /* 0x000000000004a947 */ /* 0x000fea0003800000 */
[----:B------:R0:W5:Y:S02]  /*c090*/  LDG.E.LTC128B.U16 R3, desc[UR40][R12.64+0x62] ;  /* 0x000062280c037981 */ /* 0x000164000c1e1520 */
.L_x_335:
[----:B------:R-:W-:Y:S05]  /*c0a0*/  BSYNC B1 ;  /* 0x0000000000017941 */ /* 0x000fea0003800000 */
.L_x_334:
        /* <DEDUP_REMOVED lines=12> */
.L_x_337:
[----:B------:R-:W-:Y:S05]  /*c170*/  BSYNC B1 ;  /* 0x0000000000017941 */ /* 0x000fea0003800000 */
.L_x_336:
        /* <DEDUP_REMOVED lines=9> */
.L_x_339:
[----:B------:R-:W-:Y:S05]  /*c210*/  BSYNC B1 ;  /* 0x0000000000017941 */ /* 0x000fea0003800000 */
.L_x_338:
        /* <DEDUP_REMOVED lines=9> */
.L_x_341:
[----:B------:R-:W-:Y:S05]  /*c2b0*/  BSYNC B1 ;  /* 0x0000000000017941 */ /* 0x000fea0003800000 */
.L_x_340:
        /* <DEDUP_REMOVED lines=12> */
.L_x_343:
[----:B------:R-:W-:Y:S05]  /*c380*/  BSYNC B1 ;  /* 0x0000000000017941 */ /* 0x000fea0003800000 */
.L_x_342:
        /* <DEDUP_REMOVED lines=12> */
.L_x_345:
[----:B------:R-:W-:Y:S05]  /*c450*/  BSYNC B1 ;  /* 0x0000000000017941 */ /* 0x000fea0003800000 */
.L_x_344:
        /* <DEDUP_REMOVED lines=9> */
.L_x_347:
[----:B------:R-:W-:Y:S05]  /*c4f0*/  BSYNC B1 ;  /* 0x0000000000017941 */ /* 0x000fea0003800000 */
.L_x_346:
        /* <DEDUP_REMOVED lines=9> */
.L_x_349:
[----:B------:R-:W-:Y:S05]  /*c590*/  BSYNC B1 ;  /* 0x0000000000017941 */ /* 0x000fea0003800000 */
.L_x_348:
        /* <DEDUP_REMOVED lines=12> */
.L_x_351:
[----:B------:R-:W-:Y:S05]  /*c660*/  BSYNC B1 ;  /* 0x0000000000017941 */ /* 0x000fea0003800000 */
.L_x_350:
[----:B0----5:R-:W-:Y:S01]  /*c670*/  HADD2.F32 R5, -RZ, R3.H0_H0 ;  /* 0x20000003ff057230 */ /* 0x021fe20000004100 */
[----:B------:R-:W-:Y:S01]  /*c680*/  ISETP.GT.AND P3, PT, R0, 0x48, P0 ;  /* 0x000000480000780c */ /* 0x000fe20000764270 */
[----:B------:R-:W-:Y:S03]  /*c690*/  BSSY B1, `(.L_x_352) ;  /* 0x000000a000017945 */ /* 0x000fe60003800000 */
[----:B------:R-:W-:Y:S01]  /*c6a0*/  FMUL R4, R5, R16 ;  /* 0x0000001005047220 */ /* 0x000fe20000400000 */
[----:B------:R-:W-:-:S03]  /*c6b0*/  @P2 MOV R5, R159 ;  /* 0x0000009f00052202 */ /* 0x000fc60000000f00 */
[----:B------:R-:W-:-:S05]  /*c6c0*/  FFMA R4, R59, R2, R4 ;  /* 0x000000023b047223 */ /* 0x000fca0000000004 */
[----:B------:R-:W-:-:S04]  /*c6d0*/  F2FP.F16.F32.PACK_AB R4, RZ, R4 ;  /* 0x00000004ff04723e */ /* 0x000fc800000000ff */
[----:B------:R-:W-:Y:S01]  /*c6e0*/  PRMT R10, R4, 0x7610, R10 ;  /* 0x00007610040a7816 */ /* 0x000fe2000000000a */
[----:B------:R-:W-:-:S05]  /*c6f0*/  @P2 IMAD.MOV.U32 R4, RZ, RZ, R158 ;  /* 0x000000ffff042224 */ /* 0x000fca00078e009e */
[----:B------:R0:W-:Y:S01]  /*c700*/  @P2 STG.E.U16 desc[UR40][R4.64+0x82], R10 ;  /* 0x0000820a04002986 */ /* 0x0001e2000c101528 */
[----:B------:R-:W-:Y:S05]  /*c710*/  @!P3 BRA `(.L_x_353) ;  /* 0x000000000004b947 */ /* 0x000fea0003800000 */
[----:B------:R0:W5:Y:S02]  /*c720*/  LDG.E.LTC128B.U16 R3, desc[UR40][R6.64+0x90] ;  /* 0x0000902806037981 */ /* 0x000164000c1e1520 */
.L_x_353:
[----:B------:R-:W-:Y:S05]  /*c730*/  BSYNC B1 ;  /* 0x0000000000017941 */ /* 0x000fea0003800000 */
.L_x_352:
        /* <DEDUP_REMOVED lines=9> */
.L_x_355:
[----:B------:R-:W-:Y:S05]  /*c7d0*/  BSYNC B1 ;  /* 0x0000000000017941 */ /* 0x000fea0003800000 */
.L_x_354:
        /* <DEDUP_REMOVED lines=9> */
.L_x_357:
[----:B------:R-:W-:Y:S05]  /*c870*/  BSYNC B1 ;  /* 0x0000000000017941 */ /* 0x000fea0003800000 */
.L_x_356:
        /* <DEDUP_REMOVED lines=12> */
.L_x_359:
[----:B------:R-:W-:Y:S05]  /*c940*/  BSYNC B1 ;  /* 0x0000000000017941 */ /* 0x000fea0003800000 */
.L_x_358:
        /* <DEDUP_REMOVED lines=12> */
.L_x_361:
[----:B------:R-:W-:Y:S05]  /*ca10*/  BSYNC B1 ;  /* 0x0000000000017941 */ /* 0x000fea0003800000 */
.L_x_360:
        /* <DEDUP_REMOVED lines=9> */
.L_x_363:
[----:B------:R-:W-:Y:S05]  /*cab0*/  BSYNC B1 ;  /* 0x0000000000017941 */ /* 0x000fea0003800000 */
.L_x_362:
        /* <DEDUP_REMOVED lines=9> */
.L_x_365:
[----:B------:R-:W-:Y:S05]  /*cb50*/  BSYNC B1 ;  /* 0x0000000000017941 */ /* 0x000fea0003800000 */
.L_x_364:
        /* <DEDUP_REMOVED lines=12> */
.L_x_367:
[----:B------:R-:W-:Y:S05]  /*cc20*/  BSYNC B1 ;  /* 0x0000000000017941 */ /* 0x000fea0003800000 */
.L_x_366:
        /* <DEDUP_REMOVED lines=12> */
.L_x_369:
[----:B------:R-:W-:Y:S05]  /*ccf0*/  BSYNC B1 ;  /* 0x0000000000017941 */ /* 0x000fea0003800000 */
.L_x_368:
        /* <DEDUP_REMOVED lines=9> */
.L_x_371:
[----:B------:R-:W-:Y:S05]  /*cd90*/  BSYNC B1 ;  /* 0x0000000000017941 */ /* 0x000fea0003800000 */
.L_x_370:
        /* <DEDUP_REMOVED lines=9> */
.L_x_373:
[----:B------:R-:W-:Y:S05]  /*ce30*/  BSYNC B1 ;  /* 0x0000000000017941 */ /* 0x000fea0003800000 */
.L_x_372:
        /* <DEDUP_REMOVED lines=12> */
.L_x_375:
[----:B------:R-:W-:Y:S05]  /*cf00*/  BSYNC B1 ;  /* 0x0000000000017941 */ /* 0x000fea0003800000 */
.L_x_374:
        /* <DEDUP_REMOVED lines=12> */
.L_x_377:
[----:B------:R-:W-:Y:S05]  /*cfd0*/  BSYNC B1 ;  /* 0x0000000000017941 */ /* 0x000fea0003800000 */
.L_x_376:
        /* <DEDUP_REMOVED lines=9> */
.L_x_379:
[----:B------:R-:W-:Y:S05]  /*d070*/  BSYNC B1 ;  /* 0x0000000000017941 */ /* 0x000fea0003800000 */
.L_x_378:
        /* <DEDUP_REMOVED lines=9> */
.L_x_381:
[----:B------:R-:W-:Y:S05]  /*d110*/  BSYNC B1 ;  /* 0x0000000000017941 */ /* 0x000fea0003800000 */
.L_x_380:
        /* <DEDUP_REMOVED lines=12> */
.L_x_383:
[----:B------:R-:W-:Y:S05]  /*d1e0*/  BSYNC B1 ;  /* 0x0000000000017941 */ /* 0x000fea0003800000 */
.L_x_382:
        /* <DEDUP_REMOVED lines=12> */
.L_x_385:
[----:B------:R-:W-:Y:S05]  /*d2b0*/  BSYNC B1 ;  /* 0x0000000000017941 */ /* 0x000fea0003800000 */
.L_x_384:
        /* <DEDUP_REMOVED lines=9> */
.L_x_387:
[----:B------:R-:W-:Y:S05]  /*d350*/  BSYNC B1 ;  /* 0x0000000000017941 */ /* 0x000fea0003800000 */
.L_x_386:
        /* <DEDUP_REMOVED lines=9> */
.L_x_389:
[----:B------:R-:W-:Y:S05]  /*d3f0*/  BSYNC B1 ;  /* 0x0000000000017941 */ /* 0x000fea0003800000 */
.L_x_388:
        /* <DEDUP_REMOVED lines=12> */
.L_x_391:
[----:B------:R-:W-:Y:S05]  /*d4c0*/  BSYNC B1 ;  /* 0x0000000000017941 */ /* 0x000fea0003800000 */
.L_x_390:
        /* <DEDUP_REMOVED lines=12> */
.L_x_393:
[----:B------:R-:W-:Y:S05]  /*d590*/  BSYNC B1 ;  /* 0x0000000000017941 */ /* 0x000fea0003800000 */
.L_x_392:
        /* <DEDUP_REMOVED lines=9> */
.L_x_395:
[----:B------:R-:W-:Y:S05]  /*d630*/  BSYNC B1 ;  /* 0x0000000000017941 */ /* 0x000fea0003800000 */
.L_x_394:
        /* <DEDUP_REMOVED lines=9> */
.L_x_397:
[----:B------:R-:W-:Y:S05]  /*d6d0*/  BSYNC B1 ;  /* 0x0000000000017941 */ /* 0x000fea0003800000 */
.L_x_396:
        /* <DEDUP_REMOVED lines=12> */
.L_x_399:
[----:B------:R-:W-:Y:S05]  /*d7a0*/  BSYNC B1 ;  /* 0x0000000000017941 */ /* 0x000fea0003800000 */
.L_x_398:
        /* <DEDUP_REMOVED lines=12> */
.L_x_401:
[----:B------:R-:W-:Y:S05]  /*d870*/  BSYNC B1 ;  /* 0x0000000000017941 */ /* 0x000fea0003800000 */
.L_x_400:
        /* <DEDUP_REMOVED lines=9> */
.L_x_403:
[----:B------:R-:W-:Y:S05]  /*d910*/  BSYNC B1 ;  /* 0x0000000000017941 */ /* 0x000fea0003800000 */
.L_x_402:
        /* <DEDUP_REMOVED lines=9> */
.L_x_405:
[----:B------:R-:W-:Y:S05]  /*d9b0*/  BSYNC B1 ;  /* 0x0000000000017941 */ /* 0x000fea0003800000 */
.L_x_404:
        /* <DEDUP_REMOVED lines=12> */
.L_x_407:
[----:B------:R-:W-:Y:S05]  /*da80*/  BSYNC B1 ;  /* 0x0000000000017941 */ /* 0x000fea0003800000 */
.L_x_406:
        /* <DEDUP_REMOVED lines=12> */
.L_x_409:
[----:B------:R-:W-:Y:S05]  /*db50*/  BSYNC B1 ;  /* 0x0000000000017941 */ /* 0x000fea0003800000 */
.L_x_408:
        /* <DEDUP_REMOVED lines=9> */
.L_x_411:
[----:B------:R-:W-:Y:S05]  /*dbf0*/  BSYNC B1 ;  /* 0x0000000000017941 */ /* 0x000fea0003800000 */
.L_x_410:
        /* <DEDUP_REMOVED lines=9> */
.L_x_413:
[----:B------:R-:W-:Y:S05]  /*dc90*/  BSYNC B1 ;  /* 0x0000000000017941 */ /* 0x000fea0003800000 */
.L_x_412:
        /* <DEDUP_REMOVED lines=12> */
.L_x_415:
[----:B------:R-:W-:Y:S05]  /*dd60*/  BSYNC B1 ;  /* 0x0000000000017941 */ /* 0x000fea0003800000 */
.L_x_414:
        /* <DEDUP_REMOVED lines=12> */
.L_x_417:
[----:B------:R-:W-:Y:S05]  /*de30*/  BSYNC B1 ;  /* 0x0000000000017941 */ /* 0x000fea0003800000 */
.L_x_416:
        /* <DEDUP_REMOVED lines=9> */
.L_x_419:
[----:B------:R-:W-:Y:S05]  /*ded0*/  BSYNC B1 ;  /* 0x0000000000017941 */ /* 0x000fea0003800000 */
.L_x_418:
        /* <DEDUP_REMOVED lines=9> */
.L_x_421:
[----:B------:R-:W-:Y:S05]  /*df70*/  BSYNC B1 ;  /* 0x0000000000017941 */ /* 0x000fea0003800000 */
.L_x_420:
        /* <DEDUP_REMOVED lines=12> */
.L_x_423:
[----:B------:R-:W-:Y:S05]  /*e040*/  BSYNC B1 ;  /* 0x0000000000017941 */ /* 0x000fea0003800000 */
.L_x_422:
        /* <DEDUP_REMOVED lines=12> */
.L_x_425:
[----:B------:R-:W-:Y:S05]  /*e110*/  BSYNC B1 ;  /* 0x0000000000017941 */ /* 0x000fea0003800000 */
.L_x_424:
        /* <DEDUP_REMOVED lines=9> */
.L_x_427:
[----:B------:R-:W-:Y:S05]  /*e1b0*/  BSYNC B1 ;  /* 0x0000000000017941 */ /* 0x000fea0003800000 */
.L_x_426:
        /* <DEDUP_REMOVED lines=9> */
.L_x_429:
[----:B------:R-:W-:Y:S05]  /*e250*/  BSYNC B1 ;  /* 0x0000000000017941 */ /* 0x000fea0003800000 */
.L_x_428:
        /* <DEDUP_REMOVED lines=12> */
.L_x_431:
[----:B------:R-:W-:Y:S05]  /*e320*/  BSYNC B1 ;  /* 0x0000000000017941 */ /* 0x000fea0003800000 */
.L_x_430:
        /* <DEDUP_REMOVED lines=12> */
.L_x_433:
[----:B------:R-:W-:Y:S05]  /*e3f0*/  BSYNC B1 ;  /* 0x0000000000017941 */ /* 0x000fea0003800000 */
.L_x_432:
        /* <DEDUP_REMOVED lines=9> */
.L_x_435:
[----:B------:R-:W-:Y:S05]  /*e490*/  BSYNC B1 ;  /* 0x0000000000017941 */ /* 0x000fea0003800000 */
.L_x_434:
        /* <DEDUP_REMOVED lines=9> */
.L_x_437:
[----:B------:R-:W-:Y:S05]  /*e530*/  BSYNC B1 ;  /* 0x0000000000017941 */ /* 0x000fea0003800000 */
.L_x_436:
        /* <DEDUP_REMOVED lines=12> */
.L_x_439:
[----:B------:R-:W-:Y:S05]  /*e600*/  BSYNC B1 ;  /* 0x0000000000017941 */ /* 0x000fea0003800000 */
.L_x_438:
        /* <DEDUP_REMOVED lines=12> */
.L_x_441:
[----:B------:R-:W-:Y:S05]  /*e6d0*/  BSYNC B1 ;  /* 0x0000000000017941 */ /* 0x000fea0003800000 */
.L_x_440:
        /* <DEDUP_REMOVED lines=9> */
.L_x_443:
[----:B------:R-:W-:Y:S05]  /*e770*/  BSYNC B1 ;  /* 0x0000000000017941 */ /* 0x000fea0003800000 */
.L_x_442:
        /* <DEDUP_REMOVED lines=9> */
.L_x_445:
[----:B------:R-:W-:Y:S05]  /*e810*/  BSYNC B1 ;  /* 0x0000000000017941 */ /* 0x000fea0003800000 */
.L_x_444:
        /* <DEDUP_REMOVED lines=12> */
.L_x_447:
[----:B------:R-:W-:Y:S05]  /*e8e0*/  BSYNC B1 ;  /* 0x0000000000017941 */ /* 0x000fea0003800000 */
.L_x_446:
        /* <DEDUP_REMOVED lines=12> */
.L_x_449:
[----:B------:R-:W-:Y:S05]  /*e9b0*/  BSYNC B1 ;  /* 0x0000000000017941 */ /* 0x000fea0003800000 */
.L_x_448:
        /* <DEDUP_REMOVED lines=9> */
.L_x_451:
[----:B------:R-:W-:Y:S05]  /*ea50*/  BSYNC B1 ;  /* 0x0000000000017941 */ /* 0x000fea0003800000 */
.L_x_450:
        /* <DEDUP_REMOVED lines=9> */
.L_x_453:
[----:B------:R-:W-:Y:S05]  /*eaf0*/  BSYNC B1 ;  /* 0x0000000000017941 */ /* 0x000fea0003800000 */
.L_x_452:
        /* <DEDUP_REMOVED lines=12> */
.L_x_455:
[----:B------:R-:W-:Y:S05]  /*ebc0*/  BSYNC B1 ;  /* 0x0000000000017941 */ /* 0x000fea0003800000 */
.L_x_454:
        /* <DEDUP_REMOVED lines=12> */
.L_x_457:
[----:B------:R-:W-:Y:S05]  /*ec90*/  BSYNC B1 ;  /* 0x0000000000017941 */ /* 0x000fea0003800000 */
.L_x_456:
        /* <DEDUP_REMOVED lines=9> */
.L_x_459:
[----:B------:R-:W-:Y:S05]  /*ed30*/  BSYNC B1 ;  /* 0x0000000000017941 */ /* 0x000fea0003800000 */
.L_x_458:
        /* <DEDUP_REMOVED lines=9> */
.L_x_461:
[----:B------:R-:W-:Y:S05]  /*edd0*/  BSYNC B1 ;  /* 0x0000000000017941 */ /* 0x000fea0003800000 */
.L_x_460:
        /* <DEDUP_REMOVED lines=12> */
.L_x_463:
[----:B------:R-:W-:Y:S05]  /*eea0*/  BSYNC B1 ;  /* 0x0000000000017941 */ /* 0x000fea0003800000 */
.L_x_462:
        /* <DEDUP_REMOVED lines=12> */
.L_x_465:
[----:B------:R-:W-:Y:S05]  /*ef70*/  BSYNC B1 ;  /* 0x0000000000017941 */ /* 0x000fea0003800000 */
.L_x_464:
        /* <DEDUP_REMOVED lines=9> */
.L_x_467:
[----:B------:R-:W-:Y:S05]  /*f010*/  BSYNC B1 ;  /* 0x0000000000017941 */ /* 0x000fea0003800000 */
.L_x_466:
        /* <DEDUP_REMOVED lines=9> */
.L_x_469:
[----:B------:R-:W-:Y:S05]  /*f0b0*/  BSYNC B1 ;  /* 0x0000000000017941 */ /* 0x000fea0003800000 */
.L_x_468:
        /* <DEDUP_REMOVED lines=12> */
.L_x_471:
[----:B------:R-:W-:Y:S05]  /*f180*/  BSYNC B1 ;  /* 0x0000000000017941 */ /* 0x000fea0003800000 */
.L_x_470:
        /* <DEDUP_REMOVED lines=12> */
.L_x_473:
[----:B------:R-:W-:Y:S05]  /*f250*/  BSYNC B1 ;  /* 0x0000000000017941 */ /* 0x000fea0003800000 */
.L_x_472:
        /* <DEDUP_REMOVED lines=9> */
.L_x_475:
[----:B------:R-:W-:Y:S05]  /*f2f0*/  BSYNC B1 ;  /* 0x0000000000017941 */ /* 0x000fea0003800000 */
.L_x_474:
        /* <DEDUP_REMOVED lines=9> */
.L_x_477:
[----:B------:R-:W-:Y:S05]  /*f390*/  BSYNC B1 ;  /* 0x0000000000017941 */ /* 0x000fea0003800000 */
.L_x_476:
        /* <DEDUP_REMOVED lines=12> */
.L_x_479:
[----:B------:R-:W-:Y:S05]  /*f460*/  BSYNC B1 ;  /* 0x0000000000017941 */ /* 0x000fea0003800000 */
.L_x_478:
        /* <DEDUP_REMOVED lines=12> */
.L_x_481:
[----:B------:R-:W-:Y:S05]  /*f530*/  BSYNC B1 ;  /* 0x0000000000017941 */ /* 0x000fea0003800000 */
.L_x_480:
        /* <DEDUP_REMOVED lines=9> */
.L_x_483:
[----:B------:R-:W-:Y:S05]  /*f5d0*/  BSYNC B1 ;  /* 0x0000000000017941 */ /* 0x000fea0003800000 */
.L_x_482:
        /* <DEDUP_REMOVED lines=9> */
.L_x_485:
[----:B------:R-:W-:Y:S05]  /*f670*/  BSYNC B1 ;  /* 0x0000000000017941 */ /* 0x000fea0003800000 */
.L_x_484:
        /* <DEDUP_REMOVED lines=12> */
.L_x_487:
[----:B------:R-:W-:Y:S05]  /*f740*/  BSYNC B1 ;  /* 0x0000000000017941 */ /* 0x000fea0003800000 */
.L_x_486:
        /* <DEDUP_REMOVED lines=12> */
.L_x_489:
[----:B------:R-:W-:Y:S05]  /*f810*/  BSYNC B1 ;  /* 0x0000000000017941 */ /* 0x000fea0003800000 */
.L_x_488:
        /* <DEDUP_REMOVED lines=9> */
.L_x_491:
[----:B------:R-:W-:Y:S05]  /*f8b0*/  BSYNC B1 ;  /* 0x0000000000017941 */ /* 0x000fea0003800000 */
.L_x_490:
        /* <DEDUP_REMOVED lines=9> */
.L_x_493:
[----:B------:R-:W-:Y:S05]  /*f950*/  BSYNC B1 ;  /* 0x0000000000017941 */ /* 0x000fea0003800000 */
.L_x_492:
        /* <DEDUP_REMOVED lines=12> */
.L_x_495:
[----:B------:R-:W-:Y:S05]  /*fa20*/  BSYNC B1 ;  /* 0x0000000000017941 */ /* 0x000fea0003800000 */
.L_x_494:
        /* <DEDUP_REMOVED lines=12> */
.L_x_497:
[----:B------:R-:W-:Y:S05]  /*faf0*/  BSYNC B1 ;  /* 0x0000000000017941 */ /* 0x000fea0003800000 */
.L_x_496:
        /* <DEDUP_REMOVED lines=9> */
.L_x_499:
[----:B------:R-:W-:Y:S05]  /*fb90*/  BSYNC B1 ;  /* 0x0000000000017941 */ /* 0x000fea0003800000 */
.L_x_498:
        /* <DEDUP_REMOVED lines=9> */
.L_x_501:
[----:B------:R-:W-:Y:S05]  /*fc30*/  BSYNC B1 ;  /* 0x0000000000017941 */ /* 0x000fea0003800000 */
.L_x_500:
        /* <DEDUP_REMOVED lines=12> */
.L_x_503:
[----:B------:R-:W-:Y:S05]  /*fd00*/  BSYNC B1 ;  /* 0x0000000000017941 */ /* 0x000fea0003800000 */
.L_x_502:
        /* <DEDUP_REMOVED lines=12> */
.L_x_505:
[----:B------:R-:W-:Y:S05]  /*fdd0*/  BSYNC B1 ;  /* 0x0000000000017941 */ /* 0x000fea0003800000 */
.L_x_504:
        /* <DEDUP_REMOVED lines=9> */
.L_x_507:
[----:B------:R-:W-:Y:S05]  /*fe70*/  BSYNC B1 ;  /* 0x0000000000017941 */ /* 0x000fea0003800000 */
.L_x_506:
        /* <DEDUP_REMOVED lines=9> */
.L_x_509:
[----:B------:R-:W-:Y:S05]  /*ff10*/  BSYNC B1 ;  /* 0x0000000000017941 */ /* 0x000fea0003800000 */
.L_x_508:
        /* <DEDUP_REMOVED lines=12> */
.L_x_511:
[----:B------:R-:W-:Y:S05]  /*ffe0*/  BSYNC B1 ;  /* 0x0000000000017941 */ /* 0x000fea0003800000 */
.L_x_510:
        /* <DEDUP_REMOVED lines=12> */
.L_x_513:
[----:B------:R-:W-:Y:S05]  /*100b0*/  BSYNC B1 ;  /* 0x0000000000017941 */ /* 0x000fea0003800000 */
.L_x_512:
        /* <DEDUP_REMOVED lines=9> */
.L_x_515:
[----:B------:R-:W-:Y:S05]  /*10150*/  BSYNC B1 ;  /* 0x0000000000017941 */ /* 0x000fea0003800000 */
.L_x_514:
        /* <DEDUP_REMOVED lines=9> */
.L_x_517:
[----:B------:R-:W-:Y:S05]  /*101f0*/  BSYNC B1 ;  /* 0x0000000000017941 */ /* 0x000fea0003800000 */
.L_x_516:
        /* <DEDUP_REMOVED lines=12> */
.L_x_519:
[----:B------:R-:W-:Y:S05]  /*102c0*/  BSYNC B1 ;  /* 0x0000000000017941 */ /* 0x000fea0003800000 */
.L_x_518:
        /* <DEDUP_REMOVED lines=12> */
.L_x_521:
[----:B------:R-:W-:Y:S05]  /*10390*/  BSYNC B1 ;  /* 0x0000000000017941 */ /* 0x000fea0003800000 */
.L_x_520:
        /* <DEDUP_REMOVED lines=9> */
.L_x_523:
[----:B------:R-:W-:Y:S05]  /*10430*/  BSYNC B1 ;  /* 0x0000000000017941 */ /* 0x000fea0003800000 */
.L_x_522:
        /* <DEDUP_REMOVED lines=9> */
.L_x_525:
[----:B------:R-:W-:Y:S05]  /*104d0*/  BSYNC B1 ;  /* 0x0000000000017941 */ /* 0x000fea0003800000 */
.L_x_524:
        /* <DEDUP_REMOVED lines=12> */
.L_x_527:
[----:B------:R-:W-:Y:S05]  /*105a0*/  BSYNC B1 ;  /* 0x0000000000017941 */ /* 0x000fea0003800000 */
.L_x_526:
        /* <DEDUP_REMOVED lines=12> */
.L_x_529:
[----:B------:R-:W-:Y:S05]  /*10670*/  BSYNC B1 ;  /* 0x0000000000017941 */ /* 0x000fea0003800000 */
.L_x_528:
        /* <DEDUP_REMOVED lines=9> */
.L_x_531:
[----:B------:R-:W-:Y:S05]  /*10710*/  BSYNC B1 ;  /* 0x0000000000017941 */ /* 0x000fea0003800000 */
.L_x_530:
        /* <DEDUP_REMOVED lines=9> */
.L_x_533:
[----:B------:R-:W-:Y:S05]  /*107b0*/  BSYNC B1 ;  /* 0x0000000000017941 */ /* 0x000fea0003800000 */
.L_x_532:
[----:B-----5:R-:W-:Y:S01]  /*107c0*/  HADD2.F32 R5, -RZ, R3.H0_H0 ;  /* 0x20000003ff057230 */ /* 0x020fe20000004100 */
[----:B------:R-:W-:Y:S01]  /*107d0*/  ISETP.GT.AND P1, PT, R0, 0xf9, P1 ;  /* 0x000000f90000780c */ /* 0x000fe20000f24270 */
[----:B0-----:R-:W-:Y:S01]  /*107e0*/  @P2 IMAD.MOV.U32 R4, RZ, RZ, R158 ;  /* 0x000000ffff042224 */ /* 0x001fe200078e009e */
[----:B------:R-:W-:Y:S02]  /*107f0*/  BSSY B1, `(.L_x_534) ;  /* 0x0000009000017945 */ /* 0x000fe40003800000 */
[----:B------:R-:W-:-:S04]  /*10800*/  FMUL R5, R5, R16 ;  /* 0x0000001005057220 */ /* 0x000fc80000400000 */
[----:B------:R-:W-:-:S05]  /*10810*/  FFMA R5, R150, R2, R5 ;  /* 0x0000000296057223 */ /* 0x000fca0000000005 */
[----:B------:R-:W-:-:S04]  /*10820*/  F2FP.F16.F32.PACK_AB R5, RZ, R5 ;  /* 0x00000005ff05723e */ /* 0x000fc800000000ff */
[----:B-1--4-:R-:W-:Y:S02]  /*10830*/  PRMT R6, R5, 0x7610, R6 ;  /* 0x0000761005067816 */ /* 0x012fe40000000006 */
[----:B------:R-:W-:-:S05]  /*10840*/  @P2 MOV R5, R159 ;  /* 0x0000009f00052202 */ /* 0x000fca0000000f00 */
[----:B------:R0:W-:Y:S01]  /*10850*/  @P2 STG.E.U16 desc[UR40][R4.64+0x1f0], R6 ;  /* 0x0001f00604002986 */ /* 0x0001e2000c101528 */
[----:B------:R-:W-:Y:S05]  /*10860*/  @!P1 BRA `(.L_x_535) ;  /* 0x0000000000049947 */ /* 0x000fea0003800000 */
[----:B------:R1:W5:Y:S02]  /*10870*/  LDG.E.LTC128B.U16 R3, desc[UR40][R12.64+0x1f2] ;  /* 0x0001f2280c037981 */ /* 0x000364000c1e1520 */
.L_x_535:
[----:B------:R-:W-:Y:S05]  /*10880*/  BSYNC B1 ;  /* 0x0000000000017941 */ /* 0x000fea0003800000 */
.L_x_534:
[----:B------:R-:W-:Y:S05]  /*10890*/  @!P1 BRA `(.L_x_536) ;  /* 0x0000004c00b09947 */ /* 0x000fea0003800000 */
[----:B-----5:R-:W-:-:S05]  /*108a0*/  HADD2.F32 R3, -RZ, R3.H0_H0 ;  /* 0x20000003ff037230 */ /* 0x020fca0000004100 */
[----:B------:R-:W-:-:S04]  /*108b0*/  FMUL R0, R3, R16 ;  /* 0x0000001003007220 */ /* 0x000fc80000400000 */
[----:B------:R-:W-:-:S05]  /*108c0*/  FFMA R0, R151, R2, R0 ;  /* 0x0000000297007223 */ /* 0x000fca0000000000 */
[----:B------:R-:W-:-:S05]  /*108d0*/  F2FP.F16.F32.PACK_AB R0, RZ, R0 ;  /* 0x00000000ff00723e */ /* 0x000fca00000000ff */
[----:B------:R4:W-:Y:S01]  /*108e0*/  STG.E.U16 desc[UR40][R158.64+0x1f2], R0 ;  /* 0x0001f2009e007986 */ /* 0x0009e2000c101528 */
[----:B------:R-:W-:Y:S05]  /*108f0*/  BRA `(.L_x_536) ;  /* 0x0000004c00987947 */ /* 0x000fea0003800000 */
.L_x_29:
[----:B------:R-:W2:Y:S01]  /*10900*/  LDL.LU R3, [R1] ;  /* 0x0000000001037983 */ /* 0x000ea20000300800 */
[----:B------:R-:W-:-:S03]  /*10910*/  ULDC.64 UR4, c[0x0][0x5c0] ;  /* 0x0001700000047ab9 */ /* 0x000fc60000000a00 */
[----:B------:R-:W3:Y:S04]  /*10920*/  LDL.LU R9, [R1+0x60] ;  /* 0x0000600001097983 */ /* 0x000ee80000300800 */
[----:B------:R-:W4:Y:S04]  /*10930*/  LDL.LU R11, [R1+0x8c] ;  /* 0x00008c00010b7983 */ /* 0x000f280000300800 */
[----:B------:R-:W5:Y:S04]  /*10940*/  LDL.LU R235, [R1+0x9c] ;  /* 0x00009c0001eb7983 */ /* 0x000f680000300800 */
        /* <DEDUP_REMOVED lines=75> */
[----:B------:R-:W5:Y:S01]  /*10e00*/  LDL.LU R158, [R1+0x1cc] ;  /* 0x0001cc00019e7983 */ /* 0x000f620000300800 */
[----:B--2---:R-:W-:-:S03]  /*10e10*/  FMUL R3, R3, R2 ;  /* 0x0000000203037220 */ /* 0x004fc60000400000 */
[----:B------:R-:W2:Y:S01]  /*10e20*/  LDL.LU R157, [R1+0x1d0] ;  /* 0x0001d000019d7983 */ /* 0x000ea20000300800 */
[----:B------:R-:W-:-:S03]  /*10e30*/  LEA R4, P0, R6, UR4, 0x1 ;  /* 0x0000000406047c11 */ /* 0x000fc6000f8008ff */
[----:B------:R-:W2:Y:S04]  /*10e40*/  LDL.LU R156, [R1+0x1d4] ;  /* 0x0001d400019c7983 */ /* 0x000ea80000300800 */
[----:B------:R-:W2:Y:S04]  /*10e50*/  LDL.LU R155, [R1+0x1d8] ;  /* 0x0001d800019b7983 */ /* 0x000ea80000300800 */
[----:B------:R-:W2:Y:S04]  /*10e60*/  LDL.LU R154, [R1+0x1dc] ;  /* 0x0001dc00019a7983 */ /* 0x000ea80000300800 */
[----:B------:R-:W2:Y:S01]  /*10e70*/  LDL.LU R153, [R1+0x1e0] ;  /* 0x0001e00001997983 */ /* 0x000ea20000300800 */
[----:B------:R-:W-:-:S03]  /*10e80*/  LEA.HI.X R5, R6, UR5, R10, 0x1, P0 ;  /* 0x0000000506057c11 */ /* 0x000fc600080f0c0a */
[----:B------:R-:W2:Y:S01]  /*10e90*/  LDL.LU R152, [R1+0x1e4] ;  /* 0x0001e40001987983 */ /* 0x000ea20000300800 */
[----:B------:R-:W-:-:S03]  /*10ea0*/  F2FP.F16.F32.PACK_AB R3, RZ, R3 ;  /* 0x00000003ff03723e */ /* 0x000fc600000000ff */
[----:B------:R-:W2:Y:S04]  /*10eb0*/  LDL.LU R23, [R1+0x1e8] ;  /* 0x0001e80001177983 */ /* 0x000ea80000300800 */
[----:B------:R-:W2:Y:S04]  /*10ec0*/  LDL.LU R22, [R1+0x1ec] ;  /* 0x0001ec0001167983 */ /* 0x000ea80000300800 */
[----:B------:R-:W2:Y:S04]  /*10ed0*/  LDL.LU R21, [R1+0x1f0] ;  /* 0x0001f00001157983 */ /* 0x000ea80000300800 */
[----:B------:R-:W2:Y:S04]  /*10ee0*/  LDL.LU R20, [R1+0x1f4] ;  /* 0x0001f40001147983 */ /* 0x000ea80000300800 */
[----:B------:R-:W2:Y:S04]  /*10ef0*/  LDL.LU R19, [R1+0x1f8] ;  /* 0x0001f80001137983 */ /* 0x000ea80000300800 */
[----:B------:R-:W2:Y:S04]  /*10f00*/  LDL.LU R18, [R1+0x1fc] ;  /* 0x0001fc0001127983 */ /* 0x000ea80000300800 */
[----:B------:R-:W3:Y:S04]  /*10f10*/  LDL.LU R7, [R1+0x8] ;  /* 0x0000080001077983 */ /* 0x000ee80000300800 */
[----:B------:R-:W4:Y:S04]  /*10f20*/  LDL.LU R6, [R1+0xc] ;  /* 0x00000c0001067983 */ /* 0x000f280000300800 */
[----:B------:R0:W-:Y:S04]  /*10f30*/  @P1 STG.E.U16 desc[UR40][R4.64], R3 ;  /* 0x0000000304001986 */ /* 0x0001e8000c101528 */
[----:B0-----:R-:W5:Y:S01]  /*10f40*/  LDL.LU R3, [R1+0x4] ;  /* 0x0000040001037983 */ /* 0x001f620000300800 */
[----:B------:R-:W-:Y:S01]  /*10f50*/  ISETP.GT.AND P0, PT, R0, 0x1, P3 ;  /* 0x000000010000780c */ /* 0x000fe20001f04270 */
[----:B------:R-:W-:Y:S01]  /*10f60*/  USHF.L.U32 UR5, UR8, 0x4, URZ ;  /* 0x0000000408057899 */ /* 0x000fe2000800063f */
[----:B------:R-:W-:Y:S01]  /*10f70*/  ISETP.GT.AND P2, PT, R17, 0x8, PT ;  /* 0x000000081100780c */ /* 0x000fe20003f44270 */
[----:B------:R-:W-:Y:S01]  /*10f80*/  USHF.L.U64.HI UR4, UR8, 0x4, UR9 ;  /* 0x0000000408047899 */ /* 0x000fe20008010209 */
[----:B---3--:R-:W-:-:S05]  /*10f90*/  FMUL R7, R7, R2 ;  /* 0x0000000207077220 */ /* 0x008fca0000400000 */
[----:B------:R-:W-:-:S04]  /*10fa0*/  F2FP.F16.F32.PACK_AB R7, RZ, R7 ;  /* 0x00000007ff07723e */ /* 0x000fc800000000ff */
[----:B------:R-:W-:Y:S01]  /*10fb0*/  PRMT R8, R7, 0x7610, R8 ;  /* 0x0000761007087816 */ /* 0x000fe20000000008 */
[----:B-----5:R-:W-:-:S05]  /*10fc0*/  FMUL R3, R3, R2 ;  /* 0x0000000203037220 */ /* 0x020fca0000400000 */
[----:B------:R-:W-:-:S05]  /*10fd0*/  F2FP.F16.F32.PACK_AB R3, RZ, R3 ;  /* 0x00000003ff03723e */ /* 0x000fca00000000ff */
[----:B------:R4:W-:Y:S01]  /*10fe0*/  @P0 STG.E.U16 desc[UR40][R4.64+0x2], R3 ;  /* 0x0000020304000986 */ /* 0x0009e2000c101528 */
[----:B------:R-:W-:Y:S01]  /*10ff0*/  ISETP.GT.AND P0, PT, R0, RZ, P2 ;  /* 0x000000ff0000720c */ /* 0x000fe20001704270 */
[----:B----4-:R-:W-:Y:S01]  /*11000*/  FMUL R3, R6, R2 ;  /* 0x0000000206037220 */ /* 0x010fe20000400000 */
[----:B------:R-:W-:-:S04]  /*11010*/  IADD3 R6, P1, R4, UR5, RZ ;  /* 0x0000000504067c10 */ /* 0x000fc8000ff3e0ff */
[----:B------:R-:W-:Y:S02]  /*11020*/  IADD3.X R7, R5, UR4, RZ, P1, !PT ;  /* 0x0000000405077c10 */ /* 0x000fe40008ffe4ff */
[----:B------:R-:W-:-:S05]  /*11030*/  F2FP.F16.F32.PACK_AB R3, RZ, R3 ;  /* 0x00000003ff03723e */ /* 0x000fca00000000ff */
[----:B------:R0:W-:Y:S01]  /*11040*/  @P0 STG.E.U16 desc[UR40][R6.64], R8 ;  /* 0x0000000806000986 */ /* 0x0001e2000c101528 */
[----:B------:R-:W-:-:S03]  /*11050*/  ISETP.GT.AND P0, PT, R0, 0x1, P2 ;  /* 0x000000010000780c */ /* 0x000fc60001704270 */
[----:B0-----:R-:W3:Y:S10]  /*11060*/  LDL.LU R8, [R1+0x50] ;  /* 0x0000500001087983 */ /* 0x001ef40000300800 */
[----:B------:R0:W-:Y:S04]  /*11070*/  @P0 STG.E.U16 desc[UR40][R6.64+0x2], R3 ;  /* 0x0000020306000986 */ /* 0x0001e8000c101528 */
[----:B0-----:R-:W4:Y:S01]  /*11080*/  LDL.LU R3, [R1+0x10] ;  /* 0x0000100001037983 */ /* 0x001f220000300800 */
[----:B------:R-:W-:Y:S01]  /*11090*/  ISETP.GT.AND P0, PT, R0, 0x8, P3 ;  /* 0x000000080000780c */ /* 0x000fe20001f04270 */
[----:B----4-:R-:W-:-:S05]  /*110a0*/  FMUL R3, R3, R2 ;  /* 0x0000000203037220 */ /* 0x010fca0000400000 */
[----:B------:R-:W-:-:S07]  /*110b0*/  F2FP.F16.F32.PACK_AB R3, RZ, R3 ;  /* 0x00000003ff03723e */ /* 0x000fce00000000ff */
        /* <DEDUP_REMOVED lines=73> */
[----:B---3--:R-:W-:-:S05]  /*11550*/  FMUL R8, R8, R2 ;  /* 0x0000000208087220 */ /* 0x008fca0000400000 */
[----:B------:R-:W-:Y:S01]  /*11560*/  F2FP.F16.F32.PACK_AB R8, RZ, R8 ;  /* 0x00000008ff08723e */ /* 0x000fe200000000ff */
[----:B----4-:R-:W-:-:S05]  /*11570*/  FMUL R3, R3, R2 ;  /* 0x0000000203037220 */ /* 0x010fca0000400000 */
[----:B------:R-:W-:-:S05]  /*11580*/  F2FP.F16.F32.PACK_AB R3, RZ, R3 ;  /* 0x00000003ff03723e */ /* 0x000fca00000000ff */
[----:B------:R0:W-:Y:S01]  /*11590*/  @P0 STG.E.U16 desc[UR40][R6.64+0x42], R3 ;  /* 0x0000420306000986 */ /* 0x0001e2000c101528 */
[----:B------:R-:W-:-:S03]  /*115a0*/  ISETP.GT.AND P0, PT, R0, 0x28, P3 ;  /* 0x000000280000780c */ /* 0x000fc60001f04270 */
[----:B0-----:R-:W3:Y:S01]  /*115b0*/  LDL.LU R3, [R1+0x54] ;  /* 0x0000540001037983 */ /* 0x001ee20000300800 */
[----:B------:R-:W-:-:S09]  /*115c0*/  ISETP.GT.AND P1, PT, R0, 0x29, P3 ;  /* 0x000000290000780c */ /* 0x000fd20001f24270 */
[----:B------:R0:W-:Y:S04]  /*115d0*/  @P0 STG.E.U16 desc[UR40][R4.64+0x50], R8 ;  /* 0x0000500804000986 */ /* 0x0001e8000c101528 */
[----:B0-----:R-:W4:Y:S01]  /*115e0*/  LDL.LU R8, [R1+0x58] ;  /* 0x0000580001087983 */ /* 0x001f220000300800 */
[----:B---3--:R-:W-:-:S05]  /*115f0*/  FMUL R3, R3, R2 ;  /* 0x0000000203037220 */ /* 0x008fca0000400000 */
[----:B------:R-:W-:-:S05]  /*11600*/  F2FP.F16.F32.PACK_AB R3, RZ, R3 ;  /* 0x00000003ff03723e */ /* 0x000fca00000000ff */
[----:B------:R0:W-:Y:S01]  /*11610*/  @P1 STG.E.U16 desc[UR40][R4.64+0x52], R3 ;  /* 0x0000520304001986 */ /* 0x0001e2000c101528 */
[----:B----4-:R-:W-:-:S05]  /*11620*/  FMUL R8, R8, R2 ;  /* 0x0000000208087220 */ /* 0x010fca0000400000 */
[----:B------:R-:W-:Y:S01]  /*11630*/  F2FP.F16.F32.PACK_AB R8, RZ, R8 ;  /* 0x00000008ff08723e */ /* 0x000fe200000000ff */
[----:B0-----:R-:W3:Y:S03]  /*11640*/  LDL.LU R3, [R1+0x5c] ;  /* 0x00005c0001037983 */ /* 0x001ee60000300800 */
[----:B------:R-:W-:Y:S02]  /*11650*/  PRMT R10, R8, 0x7610, R10 ;  /* 0x00007610080a7816 */ /* 0x000fe4000000000a */
[----:B------:R-:W4:Y:S01]  /*11660*/  LDL.LU R8, [R1+0x64] ;  /* 0x0000640001087983 */ /* 0x000f220000300800 */
[C---:B------:R-:W-:Y:S02]  /*11670*/  ISETP.GT.AND P1, PT, R0.reuse, 0x28, P2 ;  /* 0x000000280000780c */ /* 0x040fe40001724270 */
[C---:B------:R-:W-:Y:S02]  /*11680*/  ISETP.GT.AND P4, PT, R0.reuse, 0x29, P2 ;  /* 0x000000290000780c */ /* 0x040fe40001784270 */
[C---:B------:R-:W-:Y:S01]  /*11690*/  ISETP.GT.AND P5, PT, R0.reuse, 0x30, P3 ;  /* 0x000000300000780c */ /* 0x040fe20001fa4270 */
[----:B------:R-:W-:Y:S01]  /*116a0*/  FMUL R9, R9, R2 ;  /* 0x0000000209097220 */ /* 0x000fe20000400000 */
[----:B------:R-:W-:-:S04]  /*116b0*/  ISETP.GT.AND P0, PT, R0, 0x31, P3 ;  /* 0x000000310000780c */ /* 0x000fc80001f04270 */
[----:B------:R-:W-:-:S03]  /*116c0*/  F2FP.F16.F32.PACK_AB R9, RZ, R9 ;  /* 0x00000009ff09723e */ /* 0x000fc600000000ff */
[----:B------:R0:W-:Y:S04]  /*116d0*/  @P1 STG.E.U16 desc[UR40][R6.64+0x50], R10 ;  /* 0x0000500a06001986 */ /* 0x0001e8000c101528 */
[----:B0-----:R-:W5:Y:S01]  /*116e0*/  LDL.LU R10, [R1+0x74] ;  /* 0x00007400010a7983 */ /* 0x001f620000300800 */
[----:B---3--:R-:W-:-:S05]  /*116f0*/  FMUL R3, R3, R2 ;  /* 0x0000000203037220 */ /* 0x008fca0000400000 */
[----:B------:R-:W-:Y:S01]  /*11700*/  F2FP.F16.F32.PACK_AB R3, RZ, R3 ;  /* 0x00000003ff03723e */ /* 0x000fe200000000ff */
[----:B----4-:R-:W-:-:S04]  /*11710*/  FMUL R8, R8, R2 ;  /* 0x0000000208087220 */ /* 0x010fc80000400000 */
[----:B------:R0:W-:Y:S04]  /*11720*/  @P4 STG.E.U16 desc[UR40][R6.64+0x52], R3 ;  /* 0x0000520306004986 */ /* 0x0001e8000c101528 */
[----:B------:R1:W-:Y:S01]  /*11730*/  @P5 STG.E.U16 desc[UR40][R4.64+0x60], R9 ;  /* 0x0000600904005986 */ /* 0x0003e2000c101528 */
[----:B0-----:R-:W-:-:S03]  /*11740*/  F2FP.F16.F32.PACK_AB R3, RZ, R8 ;  /* 0x00000008ff03723e */ /* 0x001fc600000000ff */
[----:B------:R-:W3:Y:S01]  /*11750*/  LDL.LU R8, [R1+0x68] ;  /* 0x0000680001087983 */ /* 0x000ee20000300800 */
[----:B-1----:R-:W-:-:S03]  /*11760*/  PRMT R9, R3, 0x7610, R9 ;  /* 0x0000761003097816 */ /* 0x002fc60000000009 */
[----:B------:R-:W4:Y:S04]  /*11770*/  LDL.LU R3, [R1+0x6c] ;  /* 0x00006c0001037983 */ /* 0x000f280000300800 */
[----:B------:R0:W-:Y:S04]  /*11780*/  @P0 STG.E.U16 desc[UR40][R4.64+0x62], R9 ;  /* 0x0000620904000986 */ /* 0x0001e8000c101528 */
[----:B0-----:R-:W2:Y:S01]  /*11790*/  LDL.LU R9, [R1+0x70] ;  /* 0x0000700001097983 */ /* 0x001ea20000300800 */
[----:B------:R-:W-:Y:S01]  /*117a0*/  ISETP.GT.AND P1, PT, R0, 0x30, P2 ;  /* 0x000000300000780c */ /* 0x000fe20001724270 */
[----:B---3--:R-:W-:-:S05]  /*117b0*/  FMUL R8, R8, R2 ;  /* 0x0000000208087220 */ /* 0x008fca0000400000 */
[----:B------:R-:W-:-:S07]  /*117c0*/  F2FP.F16.F32.PACK_AB R8, RZ, R8 ;  /* 0x00000008ff08723e */ /* 0x000fce00000000ff */
[----:B------:R0:W-:Y:S01]  /*117d0*/  @P1 STG.E.U16 desc[UR40][R6.64+0x60], R8 ;  /* 0x0000600806001986 */ /* 0x0001e2000c101528 */
[----:B--2---:R-:W-:-:S05]  /*117e0*/  FMUL R9, R9, R2 ;  /* 0x0000000209097220 */ /* 0x004fca0000400000 */
[----:B0-----:R-:W-:-:S04]  /*117f0*/  F2FP.F16.F32.PACK_AB R8, RZ, R9 ;  /* 0x00000009ff08723e */ /* 0x001fc800000000ff */
[----:B------:R-:W-:Y:S02]  /*11800*/  PRMT R9, R8, 0x7610, R9 ;  /* 0x0000761008097816 */ /* 0x000fe40000000009 */
[----:B------:R-:W2:Y:S01]  /*11810*/  LDL.LU R8, [R1+0x78] ;  /* 0x0000780001087983 */ /* 0x000ea20000300800 */
[----:B------:R-:W-:Y:S01]  /*11820*/  ISETP.GT.AND P4, PT, R0, 0x31, P2 ;  /* 0x000000310000780c */ /* 0x000fe20001784270 */
[-C--:B----4-:R-:W-:Y:S01]  /*11830*/  FMUL R3, R3, R2.reuse ;  /* 0x0000000203037220 */ /* 0x090fe20000400000 */
[----:B-----5:R-:W-:Y:S01]  /*11840*/  FMUL R10, R10, R2 ;  /* 0x000000020a0a7220 */ /* 0x020fe20000400000 */
[----:B------:R-:W-:-:S03]  /*11850*/  ISETP.GT.AND P5, PT, R0, 0x38, P3 ;  /* 0x000000380000780c */ /* 0x000fc60001fa4270 */
[----:B------:R-:W-:Y:S02]  /*11860*/  F2FP.F16.F32.PACK_AB R3, RZ, R3 ;  /* 0x00000003ff03723e */ /* 0x000fe400000000ff */
[----:B------:R-:W-:-:S05]  /*11870*/  ISETP.GT.AND P6, PT, R0, 0x39, P3 ;  /* 0x000000390000780c */ /* 0x000fca0001fc4270 */
[----:B------:R0:W-:Y:S04]  /*11880*/  @P4 STG.E.U16 desc[UR40][R6.64+0x62], R3 ;  /* 0x0000620306004986 */ /* 0x0001e8000c101528 */
[----:B------:R1:W-:Y:S01]  /*11890*/  @P5 STG.E.U16 desc[UR40][R4.64+0x70], R9 ;  /* 0x0000700904005986 */ /* 0x0003e2000c101528 */
[----:B0-----:R-:W-:-:S04]  /*118a0*/  F2FP.F16.F32.PACK_AB R3, RZ, R10 ;  /* 0x0000000aff03723e */ /* 0x001fc800000000ff */
[----:B------:R-:W-:Y:S01]  /*118b0*/  PRMT R10, R3, 0x7610, R10 ;  /* 0x00007610030a7816 */ /* 0x000fe2000000000a */
[----:B-1----:R-:W3:Y:S04]  /*118c0*/  LDL.LU R9, [R1+0x7c] ;  /* 0x00007c0001097983 */ /* 0x002ee80000300800 */
[----:B------:R0:W-:Y:S01]  /*118d0*/  @P6 STG.E.U16 desc[UR40][R4.64+0x72], R10 ;  /* 0x0000720a04006986 */ /* 0x0001e2000c101528 */
[----:B--2---:R-:W-:-:S05]  /*118e0*/  FMUL R8, R8, R2 ;  /* 0x0000000208087220 */ /* 0x004fca0000400000 */
[----:B------:R-:W-:Y:S02]  /*118f0*/  F2FP.F16.F32.PACK_AB R3, RZ, R8 ;  /* 0x00000008ff03723e */ /* 0x000fe400000000ff */
[----:B------:R-:W2:Y:S02]  /*11900*/  LDL.LU R8, [R1+0x80] ;  /* 0x0000800001087983 */ /* 0x000ea40000300800 */
[----:B0-----:R-:W-:Y:S02]  /*11910*/  PRMT R10, R3, 0x7610, R10 ;  /* 0x00007610030a7816 */ /* 0x001fe4000000000a */
[----:B------:R-:W4:Y:S01]  /*11920*/  LDL.LU R3, [R1+0x84] ;  /* 0x0000840001037983 */ /* 0x000f220000300800 */
[----:B------:R-:W-:-:S13]  /*11930*/  ISETP.GT.AND P0, PT, R0, 0x38, P2 ;  /* 0x000000380000780c */ /* 0x000fda0001704270 */
[----:B------:R0:W-:Y:S01]  /*11940*/  @P0 STG.E.U16 desc[UR40][R6.64+0x70], R10 ;  /* 0x0000700a06000986 */ /* 0x0001e2000c101528 */
[-C--:B--2---:R-:W-:Y:S01]  /*11950*/  FMUL R8, R8, R2.reuse ;  /* 0x0000000208087220 */ /* 0x084fe20000400000 */
[----:B----4-:R-:W-:-:S04]  /*11960*/  FMUL R3, R3, R2 ;  /* 0x0000000203037220 */ /* 0x010fc80000400000 */
[----:B0-----:R-:W-:Y:S02]  /*11970*/  F2FP.F16.F32.PACK_AB R10, RZ, R8 ;  /* 0x00000008ff0a723e */ /* 0x001fe400000000ff */
[----:B------:R-:W-:Y:S02]  /*11980*/  F2FP.F16.F32.PACK_AB R8, RZ, R3 ;  /* 0x00000003ff08723e */ /* 0x000fe400000000ff */
[----:B------:R-:W2:Y:S01]  /*11990*/  LDL.LU R3, [R1+0x88] ;  /* 0x0000880001037983 */ /* 0x000ea20000300800 */
[----:B------:R-:W-:Y:S01]  /*119a0*/  ISETP.GT.AND P1, PT, R0, 0x39, P2 ;  /* 0x000000390000780c */ /* 0x000fe20001724270 */
[----:B---3--:R-:W-:-:S05]  /*119b0*/  FMUL R9, R9, R2 ;  /* 0x0000000209097220 */ /* 0x008fca0000400000 */
[----:B------:R-:W-:-:S07]  /*119c0*/  F2FP.F16.F32.PACK_AB R9, RZ, R9 ;  /* 0x00000009ff09723e */ /* 0x000fce00000000ff */
[----:B------:R0:W-:Y:S04]  /*119d0*/  @P1 STG.E.U16 desc[UR40][R6.64+0x72], R9 ;  /* 0x0000720906001986 */ /* 0x0001e8000c101528 */
[----:B0-----:R-:W3:Y:S01]  /*119e0*/  LDL.LU R9, [R1+0x94] ;  /* 0x0000940001097983 */ /* 0x001ee20000300800 */
[----:B--2---:R-:W-:-:S05]  /*119f0*/  FMUL R3, R3, R2 ;  /* 0x0000000203037220 */ /* 0x004fca0000400000 */
[----:B------:R-:W-:-:S04]  /*11a00*/  F2FP.F16.F32.PACK_AB R3, RZ, R3 ;  /* 0x00000003ff03723e */ /* 0x000fc800000000ff */
[----:B------:R-:W-:Y:S02]  /*11a10*/  PRMT R12, R3, 0x7610, R12 ;  /* 0x00007610030c7816 */ /* 0x000fe4000000000c */
[----:B------:R-:W2:Y:S01]  /*11a20*/  LDL.LU R3, [R1+0x90] ;  /* 0x0000900001037983 */ /* 0x000ea20000300800 */
[----:B------:R-:W-:-:S13]  /*11a30*/  ISETP.GT.AND P4, PT, R0, 0x40, P3 ;  /* 0x000000400000780c */ /* 0x000fda0001f84270 */
[----:B------:R0:W-:Y:S01]  /*11a40*/  @P4 STG.E.U16 desc[UR40][R4.64+0x80], R10 ;  /* 0x0000800a04004986 */ /* 0x0001e2000c101528 */
[----:B--2---:R-:W-:-:S05]  /*11a50*/  FMUL R3, R3, R2 ;  /* 0x0000000203037220 */ /* 0x004fca0000400000 */
[----:B0-----:R-:W-:Y:S02]  /*11a60*/  F2FP.F16.F32.PACK_AB R10, RZ, R3 ;  /* 0x00000003ff0a723e */ /* 0x001fe400000000ff */
[----:B------:R-:W2:Y:S01]  /*11a70*/  LDL.LU R3, [R1+0x98] ;  /* 0x0000980001037983 */ /* 0x000ea20000300800 */
[C---:B------:R-:W-:Y:S02]  /*11a80*/  ISETP.GT.AND P5, PT, R0.reuse, 0x41, P3 ;  /* 0x000000410000780c */ /* 0x040fe40001fa4270 */
[C---:B------:R-:W-:Y:S01]  /*11a90*/  ISETP.GT.AND P0, PT, R0.reuse, 0x40, P2 ;  /* 0x000000400000780c */ /* 0x040fe20001704270 */
[-C--:B---3--:R-:W-:Y:S01]  /*11aa0*/  FMUL R9, R9, R2.reuse ;  /* 0x0000000209097220 */ /* 0x088fe20000400000 */
[C---:B------:R-:W-:Y:S01]  /*11ab0*/  ISETP.GT.AND P1, PT, R0.reuse, 0x41, P2 ;  /* 0x000000410000780c */ /* 0x040fe20001724270 */
[----:B------:R-:W-:Y:S01]  /*11ac0*/  FMUL R11, R11, R2 ;  /* 0x000000020b0b7220 */ /* 0x000fe20000400000 */
[----:B------:R-:W-:Y:S02]  /*11ad0*/  ISETP.GT.AND P4, PT, R0, 0x48, P3 ;  /* 0x000000480000780c */ /* 0x000fe40001f84270 */
[----:B------:R-:W-:-:S05]  /*11ae0*/  F2FP.F16.F32.PACK_AB R9, RZ, R9 ;  /* 0x00000009ff09723e */ /* 0x000fca00000000ff */
[----:B------:R0:W-:Y:S01]  /*11af0*/  @P5 STG.E.U16 desc[UR40][R4.64+0x82], R8 ;  /* 0x0000820804005986 */ /* 0x0001e2000c101528 */
[----:B------:R-:W-:-:S03]  /*11b00*/  ISETP.GT.AND P5, PT, R0, 0x49, P3 ;  /* 0x000000490000780c */ /* 0x000fc60001fa4270 */
[----:B------:R1:W-:Y:S01]  /*11b10*/  @P0 STG.E.U16 desc[UR40][R6.64+0x80], R12 ;  /* 0x0000800c06000986 */ /* 0x0003e2000c101528 */
[----:B------:R-:W-:Y:S02]  /*11b20*/  ISETP.GT.AND P0, PT, R0, 0x48, P2 ;  /* 0x000000480000780c */ /* 0x000fe40001704270 */
[----:B------:R-:W-:Y:S02]  /*11b30*/  F2FP.F16.F32.PACK_AB R11, RZ, R11 ;  /* 0x0000000bff0b723e */ /* 0x000fe400000000ff */
[----:B0-----:R-:W-:-:S03]  /*11b40*/  PRMT R8, R10, 0x7610, R8 ;  /* 0x000076100a087816 */ /* 0x001fc60000000008 */
[----:B------:R-:W-:Y:S01]  /*11b50*/  @P1 STG.E.U16 desc[UR40][R6.64+0x82], R11 ;  /* 0x0000820b06001986 */ /* 0x000fe2000c101528 */
[----:B-1----:R-:W-:Y:S02]  /*11b60*/  PRMT R12, R9, 0x7610, R12 ;  /* 0x00007610090c7816 */ /* 0x002fe4000000000c */
[C---:B------:R-:W-:Y:S01]  /*11b70*/  ISETP.GT.AND P1, PT, R0.reuse, 0x49, P2 ;  /* 0x000000490000780c */ /* 0x040fe20001724270 */
[----:B------:R0:W-:Y:S01]  /*11b80*/  @P4 STG.E.U16 desc[UR40][R4.64+0x90], R8 ;  /* 0x0000900804004986 */ /* 0x0001e2000c101528 */
[----:B------:R-:W-:-:S03]  /*11b90*/  ISETP.GT.AND P4, PT, R0, 0x50, P3 ;  /* 0x000000500000780c */ /* 0x000fc60001f84270 */
[----:B------:R1:W-:Y:S01]  /*11ba0*/  @P5 STG.E.U16 desc[UR40][R4.64+0x92], R12 ;  /* 0x0000920c04005986 */ /* 0x0003e2000c101528 */
[----:B0-----:R-:W-:Y:S01]  /*11bb0*/  FMUL R8, R233, R2 ;  /* 0x00000002e9087220 */ /* 0x001fe20000400000 */
[----:B------:R-:W-:-:S04]  /*11bc0*/  ISETP.GT.AND P5, PT, R0, 0x51, P3 ;  /* 0x000000510000780c */ /* 0x000fc80001fa4270 */
[----:B------:R-:W-:-:S04]  /*11bd0*/  F2FP.F16.F32.PACK_AB R8, RZ, R8 ;  /* 0x00000008ff08723e */ /* 0x000fc800000000ff */
[----:B-1----:R-:W-:Y:S02]  /*11be0*/  PRMT R12, R8, 0x7610, R12 ;  /* 0x00007610080c7816 */ /* 0x002fe4000000000c */
[----:B------:R-:W-:Y:S01]  /*11bf0*/  ISETP.GT.AND P6, PT, R0, 0x71, P3 ;  /* 0x000000710000780c */ /* 0x000fe20001fc4270 */
[----:B--2---:R-:W-:-:S05]  /*11c00*/  FMUL R3, R3, R2 ;  /* 0x0000000203037220 */ /* 0x004fca0000400000 */
[----:B------:R-:W-:Y:S01]  /*11c10*/  F2FP.F16.F32.PACK_AB R10, RZ, R3 ;  /* 0x00000003ff0a723e */ /* 0x000fe200000000ff */
[----:B------:R-:W-:-:S05]  /*11c20*/  FMUL R3, R235, R2 ;  /* 0x00000002eb037220 */ /* 0x000fca0000400000 */
[----:B------:R-:W-:Y:S01]  /*11c30*/  F2FP.F16.F32.PACK_AB R9, RZ, R3 ;  /* 0x00000003ff09723e */ /* 0x000fe200000000ff */
[-C--:B------:R-:W-:Y:S01]  /*11c40*/  FMUL R3, R234, R2.reuse ;  /* 0x00000002ea037220 */ /* 0x080fe20000400000 */
[----:B------:R0:W-:Y:S04]  /*11c50*/  @P0 STG.E.U16 desc[UR40][R6.64+0x90], R10 ;  /* 0x0000900a06000986 */ /* 0x0001e8000c101528 */
[----:B------:R-:W-:Y:S02]  /*11c60*/  F2FP.F16.F32.PACK_AB R3, RZ, R3 ;  /* 0x00000003ff03723e */ /* 0x000fe400000000ff */
[----:B------:R-:W-:Y:S01]  /*11c70*/  PRMT R11, R9, 0x7610, R11 ;  /* 0x00007610090b7816 */ /* 0x000fe2000000000b */
[-C--:B------:R-:W-:Y:S01]  /*11c80*/  FMUL R9, R232, R2.reuse ;  /* 0x00000002e8097220 */ /* 0x080fe20000400000 */
[----:B0-----:R-:W-:Y:S01]  /*11c90*/  PRMT R10, R3, 0x7610, R10 ;  /* 0x00007610030a7816 */ /* 0x001fe2000000000a */
[----:B------:R-:W-:-:S02]  /*11ca0*/  FMUL R3, R231, R2 ;  /* 0x00000002e7037220 */ /* 0x000fc40000400000 */
[----:B------:R0:W-:Y:S01]  /*11cb0*/  @P1 STG.E.U16 desc[UR40][R6.64+0x92], R11 ;  /* 0x0000920b06001986 */ /* 0x0001e2000c101528 */
[----:B------:R-:W-:Y:S02]  /*11cc0*/  ISETP.GT.AND P1, PT, R0, 0x50, P2 ;  /* 0x000000500000780c */ /* 0x000fe40001724270 */
[----:B------:R-:W-:Y:S02]  /*11cd0*/  F2FP.F16.F32.PACK_AB R9, RZ, R9 ;  /* 0x00000009ff09723e */ /* 0x000fe400000000ff */
[----:B------:R-:W-:Y:S01]  /*11ce0*/  F2FP.F16.F32.PACK_AB R8, RZ, R3 ;  /* 0x00000003ff08723e */ /* 0x000fe200000000ff */
[----:B------:R-:W-:Y:S01]  /*11cf0*/  FMUL R3, R230, R2 ;  /* 0x00000002e6037220 */ /* 0x000fe20000400000 */
[C---:B------:R-:W-:Y:S01]  /*11d00*/  ISETP.GT.AND P0, PT, R0.reuse, 0x51, P2 ;  /* 0x000000510000780c */ /* 0x040fe20001704270 */
[----:B------:R1:W-:Y:S01]  /*11d10*/  @P4 STG.E.U16 desc[UR40][R4.64+0xa0], R10 ;  /* 0x0000a00a04004986 */ /* 0x0003e2000c101528 */
[----:B------:R-:W-:Y:S02]  /*11d20*/  ISETP.GT.AND P4, PT, R0, 0x58, P3 ;  /* 0x000000580000780c */ /* 0x000fe40001f84270 */
[----:B0-----:R-:W-:-:S02]  /*11d30*/  PRMT R11, R9, 0x7610, R11 ;  /* 0x00007610090b7816 */ /* 0x001fc4000000000b */
[----:B------:R-:W-:Y:S01]  /*11d40*/  F2FP.F16.F32.PACK_AB R9, RZ, R3 ;  /* 0x00000003ff09723e */ /* 0x000fe200000000ff */
[-C--:B------:R-:W-:Y:S01]  /*11d50*/  FMUL R3, R228, R2.reuse ;  /* 0x00000002e4037220 */ /* 0x080fe20000400000 */
[----:B------:R-:W-:Y:S01]  /*11d60*/  PRMT R13, R8, 0x7610, R13 ;  /* 0x00007610080d7816 */ /* 0x000fe2000000000d */
[----:B------:R-:W-:Y:S01]  /*11d70*/  FMUL R8, R229, R2 ;  /* 0x00000002e5087220 */ /* 0x000fe20000400000 */
[----:B------:R-:W-:Y:S01]  /*11d80*/  @P5 STG.E.U16 desc[UR40][R4.64+0xa2], R12 ;  /* 0x0000a20c04005986 */ /* 0x000fe2000c101528 */
[----:B------:R-:W-:Y:S02]  /*11d90*/  ISETP.GT.AND P5, PT, R0, 0x59, P3 ;  /* 0x000000590000780c */ /* 0x000fe40001fa4270 */
[----:B------:R-:W-:Y:S01]  /*11da0*/  F2FP.F16.F32.PACK_AB R3, RZ, R3 ;  /* 0x00000003ff03723e */ /* 0x000fe200000000ff */
[----:B------:R0:W-:Y:S01]  /*11db0*/  @P1 STG.E.U16 desc[UR40][R6.64+0xa0], R11 ;  /* 0x0000a00b06001986 */ /* 0x0001e2000c101528 */
[----:B-1----:R-:W-:Y:S01]  /*11dc0*/  F2FP.F16.F32.PACK_AB R10, RZ, R8 ;  /* 0x00000008ff0a723e */ /* 0x002fe200000000ff */
[----:B------:R-:W-:-:S02]  /*11dd0*/  FMUL R8, R227, R2 ;  /* 0x00000002e3087220 */ /* 0x000fc40000400000 */
[----:B------:R-:W-:Y:S01]  /*11de0*/  @P0 STG.E.U16 desc[UR40][R6.64+0xa2], R13 ;  /* 0x0000a20d06000986 */ /* 0x000fe2000c101528 */
[C---:B------:R-:W-:Y:S02]  /*11df0*/  ISETP.GT.AND P0, PT, R0.reuse, 0x58, P2 ;  /* 0x000000580000780c */ /* 0x040fe40001704270 */
[C---:B------:R-:W-:Y:S01]  /*11e00*/  ISETP.GT.AND P1, PT, R0.reuse, 0x59, P2 ;  /* 0x000000590000780c */ /* 0x040fe20001724270 */
[----:B------:R1:W-:Y:S01]  /*11e10*/  @P4 STG.E.U16 desc[UR40][R4.64+0xb0], R9 ;  /* 0x0000b00904004986 */ /* 0x0003e2000c101528 */
[----:B------:R-:W-:Y:S02]  /*11e20*/  ISETP.GT.AND P4, PT, R0, 0x60, P3 ;  /* 0x000000600000780c */ /* 0x000fe40001f84270 */
[----:B0-----:R-:W-:Y:S01]  /*11e30*/  PRMT R11, R3, 0x7610, R11 ;  /* 0x00007610030b7816 */ /* 0x001fe2000000000b */
[----:B------:R-:W-:Y:S01]  /*11e40*/  FMUL R3, R226, R2 ;  /* 0x00000002e2037220 */ /* 0x000fe20000400000 */
[----:B------:R-:W-:Y:S01]  /*11e50*/  F2FP.F16.F32.PACK_AB R8, RZ, R8 ;  /* 0x00000008ff08723e */ /* 0x000fe200000000ff */
[----:B------:R0:W-:Y:S03]  /*11e60*/  @P5 STG.E.U16 desc[UR40][R4.64+0xb2], R10 ;  /* 0x0000b20a04005986 */ /* 0x0001e6000c101528 */
[----:B-1----:R-:W-:Y:S01]  /*11e70*/  F2FP.F16.F32.PACK_AB R9, RZ, R3 ;  /* 0x00000003ff09723e */ /* 0x002fe200000000ff */
[-C--:B------:R-:W-:Y:S01]  /*11e80*/  FMUL R3, R225, R2.reuse ;  /* 0x00000002e1037220 */ /* 0x080fe20000400000 */
[----:B------:R-:W-:Y:S01]  /*11e90*/  PRMT R12, R8, 0x7610, R12 ;  /* 0x00007610080c7816 */ /* 0x000fe2000000000c */
[----:B------:R-:W-:Y:S01]  /*11ea0*/  FMUL R8, R224, R2 ;  /* 0x00000002e0087220 */ /* 0x000fe20000400000 */
[----:B------:R1:W-:Y:S01]  /*11eb0*/  @P0 STG.E.U16 desc[UR40][R6.64+0xb0], R11 ;  /* 0x0000b00b06000986 */ /* 0x0003e2000c101528 */
[----:B0-----:R-:W-:-:S02]  /*11ec0*/  PRMT R10, R9, 0x7610, R10 ;  /* 0x00007610090a7816 */ /* 0x001fc4000000000a */
[----:B------:R-:W-:Y:S01]  /*11ed0*/  F2FP.F16.F32.PACK_AB R3, RZ, R3 ;  /* 0x00000003ff03723e */ /* 0x000fe200000000ff */
[----:B------:R0:W-:Y:S01]  /*11ee0*/  @P1 STG.E.U16 desc[UR40][R6.64+0xb2], R12 ;  /* 0x0000b20c06001986 */ /* 0x0001e2000c101528 */
[C---:B------:R-:W-:Y:S01]  /*11ef0*/  ISETP.GT.AND P5, PT, R0.reuse, 0x61, P3 ;  /* 0x000000610000780c */ /* 0x040fe20001fa4270 */
[-C--:B------:R-:W-:Y:S01]  /*11f00*/  FMUL R9, R223, R2.reuse ;  /* 0x00000002df097220 */ /* 0x080fe20000400000 */
[C---:B------:R-:W-:Y:S01]  /*11f10*/  ISETP.GT.AND P1, PT, R0.reuse, 0x60, P2 ;  /* 0x000000600000780c */ /* 0x040fe20001724270 */
[----:B------:R-:W-:Y:S01]  /*11f20*/  @P4 STG.E.U16 desc[UR40][R4.64+0xc0], R10 ;  /* 0x0000c00a04004986 */ /* 0x000fe2000c101528 */
[----:B------:R-:W-:Y:S02]  /*11f30*/  ISETP.GT.AND P4, PT, R0, 0x61, P2 ;  /* 0x000000610000780c */ /* 0x000fe40001784270 */
[----:B-1----:R-:W-:Y:S01]  /*11f40*/  PRMT R11, R3, 0x7610, R11 ;  /* 0x00007610030b7816 */ /* 0x002fe2000000000b */
[----:B------:R-:W-:Y:S01]  /*11f50*/  FMUL R3, R222, R2 ;  /* 0x00000002de037220 */ /* 0x000fe20000400000 */
[----:B------:R-:W-:-:S02]  /*11f60*/  F2FP.F16.F32.PACK_AB R8, RZ, R8 ;  /* 0x00000008ff08723e */ /* 0x000fc400000000ff */
[----:B------:R-:W-:Y:S02]  /*11f70*/  F2FP.F16.F32.PACK_AB R9, RZ, R9 ;  /* 0x00000009ff09723e */ /* 0x000fe400000000ff */
[----:B0-----:R-:W-:Y:S02]  /*11f80*/  PRMT R12, R8, 0x7610, R12 ;  /* 0x00007610080c7816 */ /* 0x001fe4000000000c */
[----:B------:R-:W-:Y:S01]  /*11f90*/  F2FP.F16.F32.PACK_AB R8, RZ, R3 ;  /* 0x00000003ff08723e */ /* 0x000fe200000000ff */
[-C--:B------:R-:W-:Y:S01]  /*11fa0*/  FMUL R3, R221, R2.reuse ;  /* 0x00000002dd037220 */ /* 0x080fe20000400000 */
[----:B------:R-:W-:Y:S01]  /*11fb0*/  PRMT R13, R9, 0x7610, R13 ;  /* 0x00007610090d7816 */ /* 0x000fe2000000000d */
[----:B------:R0:W-:Y:S01]  /*11fc0*/  @P5 STG.E.U16 desc[UR40][R4.64+0xc2], R11 ;  /* 0x0000c20b04005986 */ /* 0x0001e2000c101528 */
[----:B------:R-:W-:Y:S02]  /*11fd0*/  ISETP.GT.AND P0, PT, R0, 0x68, P3 ;  /* 0x000000680000780c */ /* 0x000fe40001f04270 */
[----:B------:R-:W-:Y:S01]  /*11fe0*/  F2FP.F16.F32.PACK_AB R9, RZ, R3 ;  /* 0x00000003ff09723e */ /* 0x000fe200000000ff */
[----:B------:R1:W-:Y:S01]  /*11ff0*/  @P1 STG.E.U16 desc[UR40][R6.64+0xc0], R12 ;  /* 0x0000c00c06001986 */ /* 0x0003e2000c101528 */
[----:B------:R-:W-:-:S03]  /*12000*/  FMUL R3, R219, R2 ;  /* 0x00000002db037220 */ /* 0x000fc60000400000 */
[----:B------:R-:W-:Y:S01]  /*12010*/  @P4 STG.E.U16 desc[UR40][R6.64+0xc2], R13 ;  /* 0x0000c20d06004986 */ /* 0x000fe2000c101528 */
[----:B------:R-:W-:Y:S02]  /*12020*/  ISETP.GT.AND P4, PT, R0, 0x69, P3 ;  /* 0x000000690000780c */ /* 0x000fe40001f84270 */
[----:B------:R-:W-:Y:S01]  /*12030*/  PRMT R14, R8, 0x7610, R14 ;  /* 0x00007610080e7816 */ /* 0x000fe2000000000e */
[-C--:B------:R-:W-:Y:S01]  /*12040*/  FMUL R8, R220, R2.reuse ;  /* 0x00000002dc087220 */ /* 0x080fe20000400000 */
[----:B------:R-:W-:Y:S02]  /*12050*/  F2FP.F16.F32.PACK_AB R3, RZ, R3 ;  /* 0x00000003ff03723e */ /* 0x000fe400000000ff */
[----:B------:R-:W-:Y:S01]  /*12060*/  ISETP.GT.AND P1, PT, R0, 0x68, P2 ;  /* 0x000000680000780c */ /* 0x000fe20001724270 */
[----:B------:R-:W-:Y:S01]  /*12070*/  @P0 STG.E.U16 desc[UR40][R4.64+0xd0], R14 ;  /* 0x0000d00e04000986 */ /* 0x000fe2000c101528 */
[----:B0-----:R-:W-:Y:S01]  /*12080*/  PRMT R11, R3, 0x7610, R11 ;  /* 0x00007610030b7816 */ /* 0x001fe2000000000b */
[----:B------:R-:W-:Y:S01]  /*12090*/  FMUL R3, R217, R2 ;  /* 0x00000002d9037220 */ /* 0x000fe20000400000 */
[----:B------:R-:W-:Y:S01]  /*120a0*/  F2FP.F16.F32.PACK_AB R10, RZ, R8 ;  /* 0x00000008ff0a723e */ /* 0x000fe200000000ff */
[----:B------:R-:W-:Y:S01]  /*120b0*/  FMUL R8, R218, R2 ;  /* 0x00000002da087220 */ /* 0x000fe20000400000 */
[C---:B------:R-:W-:Y:S01]  /*120c0*/  ISETP.GT.AND P0, PT, R0.reuse, 0x69, P2 ;  /* 0x000000690000780c */ /* 0x040fe20001704270 */
[----:B------:R0:W-:Y:S01]  /*120d0*/  @P4 STG.E.U16 desc[UR40][R4.64+0xd2], R9 ;  /* 0x0000d20904004986 */ /* 0x0001e2000c101528 */
[----:B------:R-:W-:-:S02]  /*120e0*/  ISETP.GT.AND P5, PT, R0, 0x70, P3 ;  /* 0x000000700000780c */ /* 0x000fc40001fa4270 */
[----:B------:R-:W-:-:S04]  /*120f0*/  F2FP.F16.F32.PACK_AB R8, RZ, R8 ;  /* 0x00000008ff08723e */ /* 0x000fc800000000ff */
[----:B-1----:R-:W-:Y:S02]  /*12100*/  PRMT R12, R8, 0x7610, R12 ;  /* 0x00007610080c7816 */ /* 0x002fe4000000000c */
[----:B0-----:R-:W-:Y:S01]  /*12110*/  F2FP.F16.F32.PACK_AB R9, RZ, R3 ;  /* 0x00000003ff09723e */ /* 0x001fe200000000ff */
[-C--:B------:R-:W-:Y:S01]  /*12120*/  FMUL R3, R216, R2.reuse ;  /* 0x00000002d8037220 */ /* 0x080fe20000400000 */
[----:B------:R-:W-:Y:S01]  /*12130*/  FMUL R8, R215, R2 ;  /* 0x00000002d7087220 */ /* 0x000fe20000400000 */
[----:B------:R0:W-:Y:S03]  /*12140*/  @P1 STG.E.U16 desc[UR40][R6.64+0xd0], R10 ;  /* 0x0000d00a06001986 */ /* 0x0001e6000c101528 */
[----:B------:R-:W-:Y:S01]  /*12150*/  F2FP.F16.F32.PACK_AB R3, RZ, R3 ;  /* 0x00000003ff03723e */ /* 0x000fe200000000ff */
[----:B------:R1:W-:Y:S01]  /*12160*/  @P0 STG.E.U16 desc[UR40][R6.64+0xd2], R11 ;  /* 0x0000d20b06000986 */ /* 0x0003e2000c101528 */
[----:B------:R-:W-:-:S02]  /*12170*/  ISETP.GT.AND P1, PT, R0, 0x70, P2 ;  /* 0x000000700000780c */ /* 0x000fc40001724270 */
[----:B------:R-:W-:Y:S01]  /*12180*/  F2FP.F16.F32.PACK_AB R8, RZ, R8 ;  /* 0x00000008ff08723e */ /* 0x000fe200000000ff */
[----:B------:R2:W-:Y:S01]  /*12190*/  @P5 STG.E.U16 desc[UR40][R4.64+0xe0], R12 ;  /* 0x0000e00c04005986 */ /* 0x0005e2000c101528 */
[----:B0-----:R-:W-:Y:S01]  /*121a0*/  PRMT R10, R9, 0x7610, R10 ;  /* 0x00007610090a7816 */ /* 0x001fe2000000000a */
[-C--:B------:R-:W-:Y:S01]  /*121b0*/  FMUL R9, R214, R2.reuse ;  /* 0x00000002d6097220 */ /* 0x080fe20000400000 */
[----:B-1----:R-:W-:Y:S01]  /*121c0*/  PRMT R11, R3, 0x7610, R11 ;  /* 0x00007610030b7816 */ /* 0x002fe2000000000b */
[----:B------:R-:W-:-:S03]  /*121d0*/  FMUL R3, R213, R2 ;  /* 0x00000002d5037220 */ /* 0x000fc60000400000 */
[----:B------:R-:W-:Y:S02]  /*121e0*/  F2FP.F16.F32.PACK_AB R9, RZ, R9 ;  /* 0x00000009ff09723e */ /* 0x000fe400000000ff */
[----:B--2---:R-:W-:Y:S02]  /*121f0*/  PRMT R12, R8, 0x7610, R12 ;  /* 0x00007610080c7816 */ /* 0x004fe4000000000c */
[----:B------:R-:W-:Y:S01]  /*12200*/  F2FP.F16.F32.PACK_AB R8, RZ, R3 ;  /* 0x00000003ff08723e */ /* 0x000fe200000000ff */
[----:B------:R-:W-:Y:S01]  /*12210*/  FMUL R3, R212, R2 ;  /* 0x00000002d4037220 */ /* 0x000fe20000400000 */
[C---:B------:R-:W-:Y:S02]  /*12220*/  ISETP.GT.AND P4, PT, R0.reuse, 0x71, P2 ;  /* 0x000000710000780c */ /* 0x040fe40001784270 */
[----:B------:R-:W-:Y:S01]  /*12230*/  ISETP.GT.AND P5, PT, R0, 0x78, P3 ;  /* 0x000000780000780c */ /* 0x000fe20001fa4270 */
[----:B------:R0:W-:Y:S01]  /*12240*/  @P6 STG.E.U16 desc[UR40][R4.64+0xe2], R10 ;  /* 0x0000e20a04006986 */ /* 0x0001e2000c101528 */
[----:B------:R-:W-:-:S02]  /*12250*/  PRMT R13, R9, 0x7610, R13 ;  /* 0x00007610090d7816 */ /* 0x000fc4000000000d */
[----:B------:R-:W-:Y:S01]  /*12260*/  F2FP.F16.F32.PACK_AB R9, RZ, R3 ;  /* 0x00000003ff09723e */ /* 0x000fe200000000ff */
[----:B------:R1:W-:Y:S01]  /*12270*/  @P1 STG.E.U16 desc[UR40][R6.64+0xe0], R11 ;  /* 0x0000e00b06001986 */ /* 0x0003e2000c101528 */
[----:B------:R-:W-:Y:S01]  /*12280*/  ISETP.GT.AND P0, PT, R0, 0x79, P3 ;  /* 0x000000790000780c */ /* 0x000fe20001f04270 */
[-C--:B------:R-:W-:Y:S01]  /*12290*/  FMUL R3, R210, R2.reuse ;  /* 0x00000002d2037220 */ /* 0x080fe20000400000 */
[----:B------:R-:W-:Y:S02]  /*122a0*/  ISETP.GT.AND P1, PT, R0, 0x78, P2 ;  /* 0x000000780000780c */ /* 0x000fe40001724270 */
[----:B------:R-:W-:Y:S01]  /*122b0*/  PRMT R14, R8, 0x7610, R14 ;  /* 0x00007610080e7816 */ /* 0x000fe2000000000e */
[----:B------:R-:W-:Y:S01]  /*122c0*/  FMUL R8, R211, R2 ;  /* 0x00000002d3087220 */ /* 0x000fe20000400000 */
[----:B------:R-:W-:Y:S01]  /*122d0*/  F2FP.F16.F32.PACK_AB R3, RZ, R3 ;  /* 0x00000003ff03723e */ /* 0x000fe200000000ff */
[----:B------:R2:W-:Y:S01]  /*122e0*/  @P4 STG.E.U16 desc[UR40][R6.64+0xe2], R12 ;  /* 0x0000e20c06004986 */ /* 0x0005e2000c101528 */
[----:B------:R-:W-:-:S02]  /*122f0*/  ISETP.GT.AND P4, PT, R0, 0x79, P2 ;  /* 0x000000790000780c */ /* 0x000fc40001784270 */
[----:B0-----:R-:W-:Y:S01]  /*12300*/  F2FP.F16.F32.PACK_AB R10, RZ, R8 ;  /* 0x00000008ff0a723e */ /* 0x001fe200000000ff */
[----:B------:R-:W-:Y:S01]  /*12310*/  @P5 STG.E.U16 desc[UR40][R4.64+0xf0], R13 ;  /* 0x0000f00d04005986 */ /* 0x000fe2000c101528 */
[----:B-1----:R-:W-:Y:S01]  /*12320*/  PRMT R11, R3, 0x7610, R11 ;  /* 0x00007610030b7816 */ /* 0x002fe2000000000b */
[-C--:B------:R-:W-:Y:S01]  /*12330*/  FMUL R3, R208, R2.reuse ;  /* 0x00000002d0037220 */ /* 0x080fe20000400000 */
[----:B------:R-:W-:Y:S01]  /*12340*/  FMUL R8, R209, R2 ;  /* 0x00000002d1087220 */ /* 0x000fe20000400000 */
[C---:B------:R-:W-:Y:S01]  /*12350*/  ISETP.GT.AND P5, PT, R0.reuse, 0x80, P3 ;  /* 0x000000800000780c */ /* 0x040fe20001fa4270 */
[----:B------:R-:W-:Y:S01]  /*12360*/  @P0 STG.E.U16 desc[UR40][R4.64+0xf2], R14 ;  /* 0x0000f20e04000986 */ /* 0x000fe2000c101528 */
[----:B------:R-:W-:-:S03]  /*12370*/  ISETP.GT.AND P6, PT, R0, 0x81, P3 ;  /* 0x000000810000780c */ /* 0x000fc60001fc4270 */
[----:B------:R0:W-:Y:S01]  /*12380*/  @P1 STG.E.U16 desc[UR40][R6.64+0xf0], R9 ;  /* 0x0000f00906001986 */ /* 0x0001e2000c101528 */
[----:B------:R-:W-:-:S04]  /*12390*/  F2FP.F16.F32.PACK_AB R8, RZ, R8 ;  /* 0x00000008ff08723e */ /* 0x000fc800000000ff */
[----:B--2---:R-:W-:Y:S01]  /*123a0*/  PRMT R12, R8, 0x7610, R12 ;  /* 0x00007610080c7816 */ /* 0x004fe2000000000c */
[-C--:B------:R-:W-:Y:S01]  /*123b0*/  FMUL R8, R206, R2.reuse ;  /* 0x00000002ce087220 */ /* 0x080fe20000400000 */
[----:B0-----:R-:W-:Y:S01]  /*123c0*/  F2FP.F16.F32.PACK_AB R9, RZ, R3 ;  /* 0x00000003ff09723e */ /* 0x001fe200000000ff */
[----:B------:R-:W-:Y:S01]  /*123d0*/  FMUL R3, R207, R2 ;  /* 0x00000002cf037220 */ /* 0x000fe20000400000 */
[----:B------:R0:W-:Y:S01]  /*123e0*/  @P4 STG.E.U16 desc[UR40][R6.64+0xf2], R10 ;  /* 0x0000f20a06004986 */ /* 0x0001e2000c101528 */
[----:B------:R-:W-:-:S03]  /*123f0*/  ISETP.GT.AND P0, PT, R0, 0x80, P2 ;  /* 0x000000800000780c */ /* 0x000fc60001704270 */
[----:B------:R-:W-:Y:S01]  /*12400*/  F2FP.F16.F32.PACK_AB R3, RZ, R3 ;  /* 0x00000003ff03723e */ /* 0x000fe200000000ff */
[----:B------:R1:W-:Y:S01]  /*12410*/  @P5 STG.E.U16 desc[UR40][R4.64+0x100], R11 ;  /* 0x0001000b04005986 */ /* 0x0003e2000c101528 */
[----:B------:R-:W-:Y:S02]  /*12420*/  ISETP.GT.AND P1, PT, R0, 0x81, P2 ;  /* 0x000000810000780c */ /* 0x000fe40001724270 */
[----:B------:R-:W-:Y:S01]  /*12430*/  F2FP.F16.F32.PACK_AB R8, RZ, R8 ;  /* 0x00000008ff08723e */ /* 0x000fe200000000ff */
[----:B------:R2:W-:Y:S01]  /*12440*/  @P6 STG.E.U16 desc[UR40][R4.64+0x102], R12 ;  /* 0x0001020c04006986 */ /* 0x0005e2000c101528 */
[----:B0-----:R-:W-:Y:S01]  /*12450*/  PRMT R10, R9, 0x7610, R10 ;  /* 0x00007610090a7816 */ /* 0x001fe2000000000a */
[-C--:B------:R-:W-:Y:S01]  /*12460*/  FMUL R9, R205, R2.reuse ;  /* 0x00000002cd097220 */ /* 0x080fe20000400000 */
[----:B-1----:R-:W-:Y:S01]  /*12470*/  PRMT R11, R3, 0x7610, R11 ;  /* 0x00007610030b7816 */ /* 0x002fe2000000000b */
[----:B------:R-:W-:Y:S01]  /*12480*/  FMUL R3, R204, R2 ;  /* 0x00000002cc037220 */ /* 0x000fe20000400000 */
[----:B------:R-:W-:-:S02]  /*12490*/  ISETP.GT.AND P4, PT, R0, 0x88, P3 ;  /* 0x000000880000780c */ /* 0x000fc40001f84270 */
[----:B--2---:R-:W-:Y:S02]  /*124a0*/  PRMT R12, R8, 0x7610, R12 ;  /* 0x00007610080c7816 */ /* 0x004fe4000000000c */
[----:B------:R-:W-:Y:S01]  /*124b0*/  F2FP.F16.F32.PACK_AB R8, RZ, R3 ;  /* 0x00000003ff08723e */ /* 0x000fe200000000ff */
[-C--:B------:R-:W-:Y:S01]  /*124c0*/  FMUL R3, R203, R2.reuse ;  /* 0x00000002cb037220 */ /* 0x080fe20000400000 */
[----:B------:R-:W-:Y:S02]  /*124d0*/  F2FP.F16.F32.PACK_AB R9, RZ, R9 ;  /* 0x00000009ff09723e */ /* 0x000fe400000000ff */
[C---:B------:R-:W-:Y:S01]  /*124e0*/  ISETP.GT.AND P5, PT, R0.reuse, 0x89, P3 ;  /* 0x000000890000780c */ /* 0x040fe20001fa4270 */
[----:B------:R0:W-:Y:S01]  /*124f0*/  @P0 STG.E.U16 desc[UR40][R6.64+0x100], R10 ;  /* 0x0001000a06000986 */ /* 0x0001e2000c101528 */
[----:B------:R-:W-:Y:S02]  /*12500*/  PRMT R13, R9, 0x7610, R13 ;  /* 0x00007610090d7816 */ /* 0x000fe4000000000d */
[----:B------:R-:W-:Y:S01]  /*12510*/  F2FP.F16.F32.PACK_AB R9, RZ, R3 ;  /* 0x00000003ff09723e */ /* 0x000fe200000000ff */
[----:B------:R1:W-:Y:S01]  /*12520*/  @P1 STG.E.U16 desc[UR40][R6.64+0x102], R11 ;  /* 0x0001020b06001986 */ /* 0x0003e2000c101528 */
[C---:B------:R-:W-:Y:S01]  /*12530*/  ISETP.GT.AND P0, PT, R0.reuse, 0x88, P2 ;  /* 0x000000880000780c */ /* 0x040fe20001704270 */
[----:B------:R-:W-:Y:S01]  /*12540*/  FMUL R3, R201, R2 ;  /* 0x00000002c9037220 */ /* 0x000fe20000400000 */
[----:B------:R-:W-:-:S02]  /*12550*/  ISETP.GT.AND P1, PT, R0, 0x89, P2 ;  /* 0x000000890000780c */ /* 0x000fc40001724270 */
[----:B------:R-:W-:Y:S01]  /*12560*/  PRMT R14, R8, 0x7610, R14 ;  /* 0x00007610080e7816 */ /* 0x000fe2000000000e */
[----:B------:R-:W-:Y:S01]  /*12570*/  FMUL R8, R202, R2 ;  /* 0x00000002ca087220 */ /* 0x000fe20000400000 */
[----:B------:R-:W-:Y:S01]  /*12580*/  F2FP.F16.F32.PACK_AB R3, RZ, R3 ;  /* 0x00000003ff03723e */ /* 0x000fe200000000ff */
[----:B------:R2:W-:Y:S01]  /*12590*/  @P4 STG.E.U16 desc[UR40][R4.64+0x110], R12 ;  /* 0x0001100c04004986 */ /* 0x0005e2000c101528 */
[----:B------:R-:W-:Y:S02]  /*125a0*/  ISETP.GT.AND P4, PT, R0, 0x90, P3 ;  /* 0x000000900000780c */ /* 0x000fe40001f84270 */
        /* <DEDUP_REMOVED lines=9> */
[----:B------:R-:W-:Y:S02]  /*12640*/  F2FP.F16.F32.PACK_AB R8, RZ, R8 ;  /* 0x00000008ff08723e */ /* 0x000fe400000000ff */
[----:B------:R-:W-:Y:S01]  /*12650*/  ISETP.GT.AND P1, PT, R0, 0x91, P2 ;  /* 0x000000910000780c */ /* 0x000fe20001724270 */
[----:B------:R1:W-:Y:S01]  /*12660*/  @P4 STG.E.U16 desc[UR40][R4.64+0x120], R10 ;  /* 0x0001200a04004986 */ /* 0x0003e2000c101528 */
[----:B--2---:R-:W-:Y:S01]  /*12670*/  PRMT R12, R8, 0x7610, R12 ;  /* 0x00007610080c7816 */ /* 0x004fe2000000000c */
[-C--:B------:R-:W-:Y:S01]  /*12680*/  FMUL R8, R197, R2.reuse ;  /* 0x00000002c5087220 */ /* 0x080fe20000400000 */
[----:B0-----:R-:W-:Y:S01]  /*12690*/  F2FP.F16.F32.PACK_AB R9, RZ, R3 ;  /* 0x00000003ff09723e */ /* 0x001fe200000000ff */
[----:B------:R-:W-:Y:S01]  /*126a0*/  FMUL R3, R198, R2 ;  /* 0x00000002c6037220 */ /* 0x000fe20000400000 */
[----:B------:R-:W-:Y:S01]  /*126b0*/  ISETP.GT.AND P4, PT, R0, 0x98, P3 ;  /* 0x000000980000780c */ /* 0x000fe20001f84270 */
[----:B------:R0:W-:Y:S03]  /*126c0*/  @P5 STG.E.U16 desc[UR40][R4.64+0x122], R11 ;  /* 0x0001220b04005986 */ /* 0x0001e6000c101528 */
[----:B------:R-:W-:-:S02]  /*126d0*/  F2FP.F16.F32.PACK_AB R3, RZ, R3 ;  /* 0x00000003ff03723e */ /* 0x000fc400000000ff */
[----:B-1----:R-:W-:Y:S01]  /*126e0*/  PRMT R10, R9, 0x7610, R10 ;  /* 0x00007610090a7816 */ /* 0x002fe2000000000a */
[----:B------:R-:W-:Y:S01]  /*126f0*/  FMUL R9, R196, R2 ;  /* 0x00000002c4097220 */ /* 0x000fe20000400000 */
[----:B------:R-:W-:Y:S01]  /*12700*/  F2FP.F16.F32.PACK_AB R8, RZ, R8 ;  /* 0x00000008ff08723e */ /* 0x000fe200000000ff */
[----:B------:R1:W-:Y:S01]  /*12710*/  @P0 STG.E.U16 desc[UR40][R6.64+0x120], R12 ;  /* 0x0001200c06000986 */ /* 0x0003e2000c101528 */
[----:B0-----:R-:W-:Y:S01]  /*12720*/  PRMT R11, R3, 0x7610, R11 ;  /* 0x00007610030b7816 */ /* 0x001fe2000000000b */
[----:B------:R-:W-:Y:S01]  /*12730*/  FMUL R3, R195, R2 ;  /* 0x00000002c3037220 */ /* 0x000fe20000400000 */
[C---:B------:R-:W-:Y:S01]  /*12740*/  ISETP.GT.AND P5, PT, R0.reuse, 0x99, P3 ;  /* 0x000000990000780c */ /* 0x040fe20001fa4270 */
[----:B------:R0:W-:Y:S01]  /*12750*/  @P1 STG.E.U16 desc[UR40][R6.64+0x122], R10 ;  /* 0x0001220a06001986 */ /* 0x0001e2000c101528 */
[----:B------:R-:W-:Y:S02]  /*12760*/  ISETP.GT.AND P1, PT, R0, 0x98, P2 ;  /* 0x000000980000780c */ /* 0x000fe40001724270 */
[----:B------:R-:W-:-:S02]  /*12770*/  F2FP.F16.F32.PACK_AB R9, RZ, R9 ;  /* 0x00000009ff09723e */ /* 0x000fc400000000ff */
[----:B-1----:R-:W-:Y:S02]  /*12780*/  PRMT R12, R8, 0x7610, R12 ;  /* 0x00007610080c7816 */ /* 0x002fe4000000000c */
[----:B------:R-:W-:Y:S01]  /*12790*/  F2FP.F16.F32.PACK_AB R8, RZ, R3 ;  /* 0x00000003ff08723e */ /* 0x000fe200000000ff */
[-C--:B------:R-:W-:Y:S01]  /*127a0*/  FMUL R3, R194, R2.reuse ;  /* 0x00000002c2037220 */ /* 0x080fe20000400000 */
[C---:B------:R-:W-:Y:S01]  /*127b0*/  ISETP.GT.AND P0, PT, R0.reuse, 0x99, P2 ;  /* 0x000000990000780c */ /* 0x040fe20001704270 */
[----:B------:R1:W-:Y:S01]  /*127c0*/  @P4 STG.E.U16 desc[UR40][R4.64+0x130], R11 ;  /* 0x0001300b04004986 */ /* 0x0003e2000c101528 */
[----:B------:R-:W-:Y:S02]  /*127d0*/  ISETP.GT.AND P4, PT, R0, 0xa0, P3 ;  /* 0x000000a00000780c */ /* 0x000fe40001f84270 */
[----:B------:R-:W-:Y:S02]  /*127e0*/  PRMT R13, R9, 0x7610, R13 ;  /* 0x00007610090d7816 */ /* 0x000fe4000000000d */
[----:B------:R-:W-:Y:S01]  /*127f0*/  F2FP.F16.F32.PACK_AB R9, RZ, R3 ;  /* 0x00000003ff09723e */ /* 0x000fe200000000ff */
[-C--:B------:R-:W-:Y:S01]  /*12800*/  FMUL R3, R192, R2.reuse ;  /* 0x00000002c0037220 */ /* 0x080fe20000400000 */
[----:B------:R-:W-:Y:S01]  /*12810*/  PRMT R14, R8, 0x7610, R14 ;  /* 0x00007610080e7816 */ /* 0x000fe2000000000e */
[----:B------:R-:W-:Y:S01]  /*12820*/  FMUL R8, R193, R2 ;  /* 0x00000002c1087220 */ /* 0x000fe20000400000 */
[----:B------:R2:W-:Y:S01]  /*12830*/  @P5 STG.E.U16 desc[UR40][R4.64+0x132], R12 ;  /* 0x0001320c04005986 */ /* 0x0005e2000c101528 */
[----:B------:R-:W-:-:S02]  /*12840*/  ISETP.GT.AND P5, PT, R0, 0xa1, P3 ;  /* 0x000000a10000780c */ /* 0x000fc40001fa4270 */
[----:B------:R-:W-:Y:S01]  /*12850*/  F2FP.F16.F32.PACK_AB R3, RZ, R3 ;  /* 0x00000003ff03723e */ /* 0x000fe200000000ff */
[----:B------:R-:W-:Y:S01]  /*12860*/  @P1 STG.E.U16 desc[UR40][R6.64+0x130], R13 ;  /* 0x0001300d06001986 */ /* 0x000fe2000c101528 */
[----:B0-----:R-:W-:Y:S01]  /*12870*/  F2FP.F16.F32.PACK_AB R10, RZ, R8 ;  /* 0x00000008ff0a723e */ /* 0x001fe200000000ff */
[-C--:B------:R-:W-:Y:S01]  /*12880*/  FMUL R8, R191, R2.reuse ;  /* 0x00000002bf087220 */ /* 0x080fe20000400000 */
[----:B-1----:R-:W-:Y:S01]  /*12890*/  PRMT R11, R3, 0x7610, R11 ;  /* 0x00007610030b7816 */ /* 0x002fe2000000000b */
[----:B------:R-:W-:Y:S01]  /*128a0*/  @P0 STG.E.U16 desc[UR40][R6.64+0x132], R14 ;  /* 0x0001320e06000986 */ /* 0x000fe2000c101528 */
[----:B------:R-:W-:Y:S01]  /*128b0*/  ISETP.GT.AND P0, PT, R0, 0xa0, P2 ;  /* 0x000000a00000780c */ /* 0x000fe20001704270 */
[----:B------:R-:W-:Y:S01]  /*128c0*/  FMUL R3, R190, R2 ;  /* 0x00000002be037220 */ /* 0x000fe20000400000 */
[C---:B------:R-:W-:Y:S01]  /*128d0*/  ISETP.GT.AND P1, PT, R0.reuse, 0xa1, P2 ;  /* 0x000000a10000780c */ /* 0x040fe20001724270 */
[----:B------:R0:W-:Y:S01]  /*128e0*/  @P4 STG.E.U16 desc[UR40][R4.64+0x140], R9 ;  /* 0x0001400904004986 */ /* 0x0001e2000c101528 */
[----:B------:R-:W-:-:S02]  /*128f0*/  ISETP.GT.AND P4, PT, R0, 0xa8, P3 ;  /* 0x000000a80000780c */ /* 0x000fc40001f84270 */
[----:B------:R-:W-:Y:S01]  /*12900*/  F2FP.F16.F32.PACK_AB R8, RZ, R8 ;  /* 0x00000008ff08723e */ /* 0x000fe200000000ff */
[----:B------:R1:W-:Y:S03]  /*12910*/  @P5 STG.E.U16 desc[UR40][R4.64+0x142], R10 ;  /* 0x0001420a04005986 */ /* 0x0003e6000c101528 */
[----:B--2---:R-:W-:Y:S02]  /*12920*/  PRMT R12, R8, 0x7610, R12 ;  /* 0x00007610080c7816 */ /* 0x004fe4000000000c */
[----:B0-----:R-:W-:Y:S01]  /*12930*/  F2FP.F16.F32.PACK_AB R9, RZ, R3 ;  /* 0x00000003ff09723e */ /* 0x001fe200000000ff */
[-C--:B------:R-:W-:Y:S01]  /*12940*/  FMUL R3, R189, R2.reuse ;  /* 0x00000002bd037220 */ /* 0x080fe20000400000 */
[-C--:B------:R-:W-:Y:S02]  /*12950*/  FMUL R8, R188, R2.reuse ;  /* 0x00000002bc087220 */ /* 0x080fe40000400000 */
[----:B-1----:R-:W-:Y:S01]  /*12960*/  PRMT R10, R9, 0x7610, R10 ;  /* 0x00007610090a7816 */ /* 0x002fe2000000000a */
[----:B------:R0:W-:Y:S01]  /*12970*/  @P0 STG.E.U16 desc[UR40][R6.64+0x140], R11 ;  /* 0x0001400b06000986 */ /* 0x0001e2000c101528 */
[----:B------:R-:W-:Y:S01]  /*12980*/  F2FP.F16.F32.PACK_AB R3, RZ, R3 ;  /* 0x00000003ff03723e */ /* 0x000fe200000000ff */
[----:B------:R-:W-:Y:S01]  /*12990*/  FMUL R9, R187, R2 ;  /* 0x00000002bb097220 */ /* 0x000fe20000400000 */
[C---:B------:R-:W-:Y:S01]  /*129a0*/  ISETP.GT.AND P5, PT, R0.reuse, 0xa9, P3 ;  /* 0x000000a90000780c */ /* 0x040fe20001fa4270 */
[----:B------:R1:W-:Y:S01]  /*129b0*/  @P1 STG.E.U16 desc[UR40][R6.64+0x142], R12 ;  /* 0x0001420c06001986 */ /* 0x0003e2000c101528 */
[----:B------:R-:W-:-:S03]  /*129c0*/  ISETP.GT.AND P1, PT, R0, 0xa8, P2 ;  /* 0x000000a80000780c */ /* 0x000fc60001724270 */
[----:B------:R-:W-:Y:S01]  /*129d0*/  @P4 STG.E.U16 desc[UR40][R4.64+0x150], R10 ;  /* 0x0001500a04004986 */ /* 0x000fe2000c101528 */
[----:B------:R-:W-:Y:S02]  /*129e0*/  ISETP.GT.AND P4, PT, R0, 0xa9, P2 ;  /* 0x000000a90000780c */ /* 0x000fe40001784270 */
[----:B------:R-:W-:Y:S02]  /*129f0*/  F2FP.F16.F32.PACK_AB R8, RZ, R8 ;  /* 0x00000008ff08723e */ /* 0x000fe400000000ff */
[----:B0-----:R-:W-:Y:S01]  /*12a00*/  PRMT R11, R3, 0x7610, R11 ;  /* 0x00007610030b7816 */ /* 0x001fe2000000000b */
[-C--:B------:R-:W-:Y:S01]  /*12a10*/  FMUL R3, R186, R2.reuse ;  /* 0x00000002ba037220 */ /* 0x080fe20000400000 */
[----:B------:R-:W-:Y:S02]  /*12a20*/  F2FP.F16.F32.PACK_AB R9, RZ, R9 ;  /* 0x00000009ff09723e */ /* 0x000fe400000000ff */
[----:B-1----:R-:W-:Y:S02]  /*12a30*/  PRMT R12, R8, 0x7610, R12 ;  /* 0x00007610080c7816 */ /* 0x002fe4000000000c */
[----:B------:R-:W-:Y:S01]  /*12a40*/  F2FP.F16.F32.PACK_AB R8, RZ, R3 ;  /* 0x00000003ff08723e */ /* 0x000fe200000000ff */
[----:B------:R-:W-:Y:S01]  /*12a50*/  FMUL R3, R185, R2 ;  /* 0x00000002b9037220 */ /* 0x000fe20000400000 */
[----:B------:R-:W-:Y:S01]  /*12a60*/  PRMT R13, R9, 0x7610, R13 ;  /* 0x00007610090d7816 */ /* 0x000fe2000000000d */
[----:B------:R0:W-:Y:S01]  /*12a70*/  @P5 STG.E.U16 desc[UR40][R4.64+0x152], R11 ;  /* 0x0001520b04005986 */ /* 0x0001e2000c101528 */
[----:B------:R-:W-:-:S02]  /*12a80*/  ISETP.GT.AND P0, PT, R0, 0xb0, P3 ;  /* 0x000000b00000780c */ /* 0x000fc40001f04270 */
        /* <DEDUP_REMOVED lines=26> */
[----:B------:R-:W-:Y:S02]  /*12c30*/  ISETP.GT.AND P1, PT, R0, 0xb8, P2 ;  /* 0x000000b80000780c */ /* 0x000fe40001724270 */
[----:B------:R-:W-:Y:S02]  /*12c40*/  F2FP.F16.F32.PACK_AB R8, RZ, R8 ;  /* 0x00000008ff08723e */ /* 0x000fe400000000ff */
[----:B0-----:R-:W-:Y:S01]  /*12c50*/  PRMT R10, R9, 0x7610, R10 ;  /* 0x00007610090a7816 */ /* 0x001fe2000000000a */
[-C--:B------:R-:W-:Y:S01]  /*12c60*/  FMUL R9, R178, R2.reuse ;  /* 0x00000002b2097220 */ /* 0x080fe20000400000 */
[----:B-1----:R-:W-:Y:S01]  /*12c70*/  PRMT R11, R3, 0x7610, R11 ;  /* 0x00007610030b7816 */ /* 0x002fe2000000000b */
[----:B------:R-:W-:Y:S01]  /*12c80*/  FMUL R3, R177, R2 ;  /* 0x00000002b1037220 */ /* 0x000fe20000400000 */
[----:B------:R0:W-:Y:S02]  /*12c90*/  @P5 STG.E.U16 desc[UR40][R4.64+0x170], R12 ;  /* 0x0001700c04005986 */ /* 0x0001e4000c101528 */
[----:B------:R-:W-:-:S02]  /*12ca0*/  F2FP.F16.F32.PACK_AB R9, RZ, R9 ;  /* 0x00000009ff09723e */ /* 0x000fc400000000ff */
[C---:B------:R-:W-:Y:S02]  /*12cb0*/  ISETP.GT.AND P4, PT, R0.reuse, 0xb9, P2 ;  /* 0x000000b90000780c */ /* 0x040fe40001784270 */
[----:B------:R-:W-:Y:S02]  /*12cc0*/  ISETP.GT.AND P5, PT, R0, 0xc0, P3 ;  /* 0x000000c00000780c */ /* 0x000fe40001fa4270 */
[----:B0-----:R-:W-:Y:S02]  /*12cd0*/  PRMT R12, R8, 0x7610, R12 ;  /* 0x00007610080c7816 */ /* 0x001fe4000000000c */
[----:B------:R-:W-:Y:S01]  /*12ce0*/  F2FP.F16.F32.PACK_AB R8, RZ, R3 ;  /* 0x00000003ff08723e */ /* 0x000fe200000000ff */
[----:B------:R-:W-:Y:S01]  /*12cf0*/  FMUL R3, R176, R2 ;  /* 0x00000002b0037220 */ /* 0x000fe20000400000 */
[----:B------:R-:W-:Y:S01]  /*12d00*/  PRMT R13, R9, 0x7610, R13 ;  /* 0x00007610090d7816 */ /* 0x000fe2000000000d */
[----:B------:R0:W-:Y:S01]  /*12d10*/  @P6 STG.E.U16 desc[UR40][R4.64+0x172], R10 ;  /* 0x0001720a04006986 */ /* 0x0001e2000c101528 */
[----:B------:R-:W-:-:S02]  /*12d20*/  ISETP.GT.AND P0, PT, R0, 0xc1, P3 ;  /* 0x000000c10000780c */ /* 0x000fc40001f04270 */
[----:B------:R-:W-:Y:S01]  /*12d30*/  F2FP.F16.F32.PACK_AB R9, RZ, R3 ;  /* 0x00000003ff09723e */ /* 0x000fe200000000ff */
[----:B------:R1:W-:Y:S01]  /*12d40*/  @P1 STG.E.U16 desc[UR40][R6.64+0x170], R11 ;  /* 0x0001700b06001986 */ /* 0x0003e2000c101528 */
[-C--:B------:R-:W-:Y:S01]  /*12d50*/  FMUL R3, R174, R2.reuse ;  /* 0x00000002ae037220 */ /* 0x080fe20000400000 */
[----:B------:R-:W-:Y:S02]  /*12d60*/  ISETP.GT.AND P1, PT, R0, 0xc0, P2 ;  /* 0x000000c00000780c */ /* 0x000fe40001724270 */
        /* <DEDUP_REMOVED lines=40> */
[C---:B------:R-:W-:Y:S01]  /*12ff0*/  ISETP.GT.AND P0, PT, R0.reuse, 0xd0, P2 ;  /* 0x000000d00000780c */ /* 0x040fe20001704270 */
        /* <DEDUP_REMOVED lines=11> */
[----:B------:R-:W-:Y:S01]  /*130b0*/  ISETP.GT.AND P5, PT, R0, 0xd9, P3 ;  /* 0x000000d90000780c */ /* 0x000fe20001fa4270 */
[----:B------:R-:W-:Y:S01]  /*130c0*/  FMUL R8, R164, R2 ;  /* 0x00000002a4087220 */ /* 0x000fe20000400000 */
[----:B------:R-:W-:Y:S01]  /*130d0*/  @P0 STG.E.U16 desc[UR40][R6.64+0x1a0], R14 ;  /* 0x0001a00e06000986 */ /* 0x000fe2000c101528 */
[----:B------:R-:W-:-:S03]  /*130e0*/  ISETP.GT.AND P0, PT, R0, 0xd8, P2 ;  /* 0x000000d80000780c */ /* 0x000fc60001704270 */
[----:B------:R0:W-:Y:S01]  /*130f0*/  @P1 STG.E.U16 desc[UR40][R6.64+0x1a2], R9 ;  /* 0x0001a20906001986 */ /* 0x0001e2000c101528 */
[----:B------:R-:W-:Y:S02]  /*13100*/  F2FP.F16.F32.PACK_AB R8, RZ, R8 ;  /* 0x00000008ff08723e */ /* 0x000fe400000000ff */
[----:B------:R-:W-:Y:S02]  /*13110*/  ISETP.GT.AND P1, PT, R0, 0xd9, P2 ;  /* 0x000000d90000780c */ /* 0x000fe40001724270 */
        /* <DEDUP_REMOVED lines=16> */
[----:B------:R1:W-:Y:S01]  /*13220*/  @P1 STG.E.U16 desc[UR40][R6.64+0x1b2], R10 ;  /* 0x0001b20a06001986 */ /* 0x0003e2000c101528 */
[C---:B------:R-:W-:Y:S02]  /*13230*/  ISETP.GT.AND P1, PT, R0.reuse, 0xe0, P2 ;  /* 0x000000e00000780c */ /* 0x040fe40001724270 */
[----:B------:R-:W-:Y:S02]  /*13240*/  ISETP.GT.AND P0, PT, R0, 0xe1, P2 ;  /* 0x000000e10000780c */ /* 0x000fe40001704270 */
[----:B0-----:R-:W-:Y:S02]  /*13250*/  PRMT R12, R8, 0x7610, R12 ;  /* 0x00007610080c7816 */ /* 0x001fe4000000000c */
[----:B------:R-:W-:Y:S01]  /*13260*/  F2FP.F16.F32.PACK_AB R8, RZ, R3 ;  /* 0x00000003ff08723e */ /* 0x000fe200000000ff */
[----:B------:R-:W-:Y:S01]  /*13270*/  FMUL R3, R157, R2 ;  /* 0x000000029d037220 */ /* 0x000fe20000400000 */
[----:B------:R0:W-:Y:S01]  /*13280*/  @P4 STG.E.U16 desc[UR40][R4.64+0x1c0], R11 ;  /* 0x0001c00b04004986 */ /* 0x0001e2000c101528 */
[----:B-1----:R-:W-:-:S02]  /*13290*/  PRMT R10, R9, 0x7610, R10 ;  /* 0x00007610090a7816 */ /* 0x002fc4000000000a */
[----:B------:R-:W-:Y:S01]  /*132a0*/  PRMT R13, R8, 0x7610, R13 ;  /* 0x00007610080d7816 */ /* 0x000fe2000000000d */
[----:B------:R-:W-:Y:S01]  /*132b0*/  @P5 STG.E.U16 desc[UR40][R4.64+0x1c2], R12 ;  /* 0x0001c20c04005986 */ /* 0x000fe2000c101528 */
[-C--:B------:R-:W-:Y:S01]  /*132c0*/  FMUL R8, R156, R2.reuse ;  /* 0x000000029c087220 */ /* 0x080fe20000400000 */
[C---:B------:R-:W-:Y:S02]  /*132d0*/  ISETP.GT.AND P4, PT, R0.reuse, 0xe8, P3 ;  /* 0x000000e80000780c */ /* 0x040fe40001f84270 */
[----:B------:R-:W-:Y:S01]  /*132e0*/  F2FP.F16.F32.PACK_AB R9, RZ, R3 ;  /* 0x00000003ff09723e */ /* 0x000fe200000000ff */
[----:B------:R-:W-:Y:S01]  /*132f0*/  FMUL R3, R155, R2 ;  /* 0x000000029b037220 */ /* 0x000fe20000400000 */
[C---:B------:R-:W-:Y:S02]  /*13300*/  ISETP.GT.AND P5, PT, R0.reuse, 0xe9, P3 ;  /* 0x000000e90000780c */ /* 0x040fe40001fa4270 */
[----:B------:R-:W-:Y:S02]  /*13310*/  ISETP.GT.AND P6, PT, R0, 0xe8, P2 ;  /* 0x000000e80000780c */ /* 0x000fe400017c4270 */
[----:B------:R-:W-:Y:S01]  /*13320*/  F2FP.F16.F32.PACK_AB R8, RZ, R8 ;  /* 0x00000008ff08723e */ /* 0x000fe200000000ff */
[----:B------:R1:W-:Y:S01]  /*13330*/  @P1 STG.E.U16 desc[UR40][R6.64+0x1c0], R10 ;  /* 0x0001c00a06001986 */ /* 0x0003e2000c101528 */
[----:B------:R-:W-:-:S02]  /*13340*/  F2FP.F16.F32.PACK_AB R3, RZ, R3 ;  /* 0x00000003ff03723e */ /* 0x000fc400000000ff */
[C---:B------:R-:W-:Y:S01]  /*13350*/  ISETP.GT.AND P1, PT, R17.reuse, 0x80, PT ;  /* 0x000000801100780c */ /* 0x040fe20003f24270 */
[----:B------:R2:W-:Y:S01]  /*13360*/  @P0 STG.E.U16 desc[UR40][R6.64+0x1c2], R13 ;  /* 0x0001c20d06000986 */ /* 0x0005e2000c101528 */
[----:B------:R-:W-:Y:S02]  /*13370*/  ISETP.GT.AND P0, PT, R17, 0x88, PT ;  /* 0x000000881100780c */ /* 0x000fe40003f04270 */
[----:B0-----:R-:W-:Y:S02]  /*13380*/  PRMT R11, R8, 0x7610, R11 ;  /* 0x00007610080b7816 */ /* 0x001fe4000000000b */
[----:B------:R-:W-:Y:S02]  /*13390*/  PRMT R17, R3, 0x7610, R17 ;  /* 0x0000761003117816 */ /* 0x000fe40000000011 */
[----:B-1----:R-:W-:Y:S01]  /*133a0*/  PRMT R10, R9, 0x7610, R10 ;  /* 0x00007610090a7816 */ /* 0x002fe2000000000a */
[----:B------:R-:W-:-:S04]  /*133b0*/  FMUL R3, R154, R2 ;  /* 0x000000029a037220 */ /* 0x000fc80000400000 */
[----:B------:R-:W-:Y:S01]  /*133c0*/  @P4 STG.E.U16 desc[UR40][R4.64+0x1d0], R10 ;  /* 0x0001d00a04004986 */ /* 0x000fe2000c101528 */
[----:B------:R-:W-:-:S03]  /*133d0*/  ISETP.GT.AND P4, PT, R0, 0xe9, P2 ;  /* 0x000000e90000780c */ /* 0x000fc60001784270 */
[----:B------:R0:W-:Y:S01]  /*133e0*/  @P5 STG.E.U16 desc[UR40][R4.64+0x1d2], R11 ;  /* 0x0001d20b04005986 */ /* 0x0001e2000c101528 */
[----:B------:R-:W-:-:S03]  /*133f0*/  ISETP.GT.AND P5, PT, R0, 0xf0, P3 ;  /* 0x000000f00000780c */ /* 0x000fc60001fa4270 */
[----:B------:R-:W-:Y:S01]  /*13400*/  @P6 STG.E.U16 desc[UR40][R6.64+0x1d0], R17 ;  /* 0x0001d01106006986 */ /* 0x000fe2000c101528 */
[----:B------:R-:W-:Y:S01]  /*13410*/  ISETP.GT.AND P6, PT, R0, 0xf1, P3 ;  /* 0x000000f10000780c */ /* 0x000fe20001fc4270 */
[-C--:B------:R-:W-:Y:S01]  /*13420*/  FMUL R8, R153, R2.reuse ;  /* 0x0000000299087220 */ /* 0x080fe20000400000 */
[----:B------:R-:W-:Y:S01]  /*13430*/  FMUL R9, R152, R2 ;  /* 0x0000000298097220 */ /* 0x000fe20000400000 */
[----:B--2---:R-:W-:-:S03]  /*13440*/  F2FP.F16.F32.PACK_AB R13, RZ, R3 ;  /* 0x00000003ff0d723e */ /* 0x004fc600000000ff */
[----:B------:R-:W-:Y:S02]  /*13450*/  F2FP.F16.F32.PACK_AB R14, RZ, R8 ;  /* 0x00000008ff0e723e */ /* 0x000fe400000000ff */
[----:B------:R-:W-:Y:S01]  /*13460*/  F2FP.F16.F32.PACK_AB R15, RZ, R9 ;  /* 0x00000009ff0f723e */ /* 0x000fe200000000ff */
[----:B------:R-:W-:Y:S01]  /*13470*/  @P4 STG.E.U16 desc[UR40][R6.64+0x1d2], R13 ;  /* 0x0001d20d06004986 */ /* 0x000fe2000c101528 */
[----:B------:R-:W-:-:S03]  /*13480*/  ISETP.GT.AND P4, PT, R0, 0xf1, P2 ;  /* 0x000000f10000780c */ /* 0x000fc60001784270 */
[----:B------:R-:W-:Y:S04]  /*13490*/  @P5 STG.E.U16 desc[UR40][R4.64+0x1e0], R14 ;  /* 0x0001e00e04005986 */ /* 0x000fe8000c101528 */
[----:B------:R-:W-:Y:S01]  /*134a0*/  @P6 STG.E.U16 desc[UR40][R4.64+0x1e2], R15 ;  /* 0x0001e20f04006986 */ /* 0x000fe2000c101528 */
[----:B------:R-:W-:Y:S01]  /*134b0*/  ISETP.GT.AND P6, PT, R0, 0xf0, P2 ;  /* 0x000000f00000780c */ /* 0x000fe200017c4270 */
[-C--:B0-----:R-:W-:Y:S01]  /*134c0*/  FMUL R11, R23, R2.reuse ;  /* 0x00000002170b7220 */ /* 0x081fe20000400000 */
[----:B------:R-:W-:-:S04]  /*134d0*/  FMUL R12, R22, R2 ;  /* 0x00000002160c7220 */ /* 0x000fc80000400000 */
[----:B------:R-:W-:Y:S02]  /*134e0*/  F2FP.F16.F32.PACK_AB R11, RZ, R11 ;  /* 0x0000000bff0b723e */ /* 0x000fe400000000ff */
[----:B------:R-:W-:Y:S02]  /*134f0*/  F2FP.F16.F32.PACK_AB R12, RZ, R12 ;  /* 0x0000000cff0c723e */ /* 0x000fe400000000ff */
[C---:B------:R-:W-:Y:S02]  /*13500*/  ISETP.GT.AND P5, PT, R0.reuse, 0xf8, P3 ;  /* 0x000000f80000780c */ /* 0x040fe40001fa4270 */
[----:B------:R-:W-:Y:S01]  /*13510*/  ISETP.GT.AND P3, PT, R0, 0xf9, P3 ;  /* 0x000000f90000780c */ /* 0x000fe20001f64270 */
[----:B------:R-:W-:Y:S01]  /*13520*/  @P6 STG.E.U16 desc[UR40][R6.64+0x1e0], R11 ;  /* 0x0001e00b06006986 */ /* 0x000fe2000c101528 */
[----:B------:R-:W-:-:S03]  /*13530*/  FMUL R10, R21, R2 ;  /* 0x00000002150a7220 */ /* 0x000fc60000400000 */
[----:B------:R0:W-:Y:S01]  /*13540*/  @P4 STG.E.U16 desc[UR40][R6.64+0x1e2], R12 ;  /* 0x0001e20c06004986 */ /* 0x0001e2000c101528 */
[----:B------:R-:W-:Y:S01]  /*13550*/  ISETP.GT.AND P4, PT, R0, 0xf8, P2 ;  /* 0x000000f80000780c */ /* 0x000fe20001784270 */
[-C--:B------:R-:W-:Y:S01]  /*13560*/  FMUL R9, R20, R2.reuse ;  /* 0x0000000214097220 */ /* 0x080fe20000400000 */
[-C--:B------:R-:W-:Y:S01]  /*13570*/  FMUL R8, R18, R2.reuse ;  /* 0x0000000212087220 */ /* 0x080fe20000400000 */
[----:B------:R-:W-:Y:S01]  /*13580*/  FMUL R3, R19, R2 ;  /* 0x0000000213037220 */ /* 0x000fe20000400000 */
[----:B------:R-:W-:Y:S02]  /*13590*/  F2FP.F16.F32.PACK_AB R10, RZ, R10 ;  /* 0x0000000aff0a723e */ /* 0x000fe400000000ff */
[----:B------:R-:W-:Y:S02]  /*135a0*/  ISETP.GT.AND P2, PT, R0, 0xf9, P2 ;  /* 0x000000f90000780c */ /* 0x000fe40001744270 */
[----:B------:R-:W-:Y:S02]  /*135b0*/  F2FP.F16.F32.PACK_AB R9, RZ, R9 ;  /* 0x00000009ff09723e */ /* 0x000fe400000000ff */
[----:B------:R-:W-:-:S02]  /*135c0*/  F2FP.F16.F32.PACK_AB R8, RZ, R8 ;  /* 0x00000008ff08723e */ /* 0x000fc400000000ff */
[----:B------:R-:W-:Y:S01]  /*135d0*/  F2FP.F16.F32.PACK_AB R3, RZ, R3 ;  /* 0x00000003ff03723e */ /* 0x000fe200000000ff */
[----:B------:R-:W-:Y:S01]  /*135e0*/  @P5 STG.E.U16 desc[UR40][R4.64+0x1f0], R10 ;  /* 0x0001f00a04005986 */ /* 0x000fe2000c101528 */
[----:B0-----:R-:W-:Y:S01]  /*135f0*/  PRMT R12, R8, 0x7610, R12 ;  /* 0x00007610080c7816 */ /* 0x001fe2000000000c */
[----:B------:R-:W-:Y:S01]  /*13600*/  @P4 IMAD.MOV.U32 R8, RZ, RZ, R6 ;  /* 0x000000ffff084224 */ /* 0x000fe200078e0006 */
[----:B------:R-:W-:Y:S01]  /*13610*/  PRMT R11, R3, 0x7610, R11 ;  /* 0x00007610030b7816 */ /* 0x000fe2000000000b */
[----:B------:R0:W-:Y:S01]  /*13620*/  @P3 STG.E.U16 desc[UR40][R4.64+0x1f2], R9 ;  /* 0x0001f20904003986 */ /* 0x0001e2000c101528 */
[----:B------:R-:W-:Y:S02]  /*13630*/  USHF.L.U32 UR12, UR8, 0x8, URZ ;  /* 0x00000008080c7899 */ /* 0x000fe4000800063f */
[----:B------:R-:W-:Y:S01]  /*13640*/  USHF.L.U64.HI UR11, UR8, 0x8, UR9 ;  /* 0x00000008080b7899 */ /* 0x000fe20008010209 */
[----:B0-----:R-:W-:-:S03]  /*13650*/  @P4 IMAD.MOV.U32 R9, RZ, RZ, R7 ;  /* 0x000000ffff094224 */ /* 0x001fc600078e0007 */
[----:B------:R-:W-:Y:S02]  /*13660*/  IMAD.U32 R3, RZ, RZ, UR12 ;  /* 0x0000000cff037e24 */ /* 0x000fe4000f8e00ff */
[----:B------:R0:W-:Y:S01]  /*13670*/  @P4 STG.E.U16 desc[UR40][R8.64+0x1f0], R11 ;  /* 0x0001f00b08004986 */ /* 0x0001e2000c101528 */
[C---:B------:R-:W-:Y:S02]  /*13680*/  ISETP.GT.AND P3, PT, R0.reuse, RZ, P1 ;  /* 0x000000ff0000720c */ /* 0x040fe40000f64270 */
[----:B------:R-:W-:Y:S01]  /*13690*/  ISETP.GT.AND P4, PT, R0, 0x1, P1 ;  /* 0x000000010000780c */ /* 0x000fe20000f84270 */
[-C--:B------:R-:W-:Y:S01]  /*136a0*/  FMUL R24, R24, R2.reuse ;  /* 0x0000000218187220 */ /* 0x080fe20000400000 */
[----:B------:R-:W-:Y:S01]  /*136b0*/  FMUL R25, R25, R2 ;  /* 0x0000000219197220 */ /* 0x000fe20000400000 */
[----:B0-----:R-:W-:Y:S01]  /*136c0*/  @P2 IMAD.MOV.U32 R8, RZ, RZ, R6 ;  /* 0x000000ffff082224 */ /* 0x001fe200078e0006 */
[----:B------:R-:W-:Y:S01]  /*136d0*/  @P2 MOV R9, R7 ;  /* 0x0000000700092202 */ /* 0x000fe20000000f00 */
[----:B------:R-:W-:-:S04]  /*136e0*/  IMAD.U32 R7, RZ, RZ, UR11 ;  /* 0x0000000bff077e24 */ /* 0x000fc8000f8e00ff */
[----:B------:R0:W-:Y:S01]  /*136f0*/  @P2 STG.E.U16 desc[UR40][R8.64+0x1f2], R12 ;  /* 0x0001f20c08002986 */ /* 0x0001e2000c101528 */
[C---:B------:R-:W-:Y:S02]  /*13700*/  IADD3 R6, P2, P6, R4.reuse, UR5, R3 ;  /* 0x0000000504067c10 */ /* 0x040fe4000fe5e003 */
[----:B------:R-:W-:Y:S02]  /*13710*/  IADD3 R4, P5, R4, UR12, RZ ;  /* 0x0000000c04047c10 */ /* 0x000fe4000ffbe0ff */
[C---:B------:R-:W-:Y:S02]  /*13720*/  IADD3.X R7, R5.reuse, UR4, R7, P2, P6 ;  /* 0x0000000405077c10 */ /* 0x040fe400097ec407 */
[----:B------:R-:W-:Y:S02]  /*13730*/  F2FP.F16.F32.PACK_AB R24, RZ, R24 ;  /* 0x00000018ff18723e */ /* 0x000fe400000000ff */
[----:B------:R-:W-:Y:S02]  /*13740*/  IADD3.X R5, R5, UR11, RZ, P5, !PT ;  /* 0x0000000b05057c10 */ /* 0x000fe4000affe4ff */
[----:B------:R-:W-:-:S02]  /*13750*/  F2FP.F16.F32.PACK_AB R25, RZ, R25 ;  /* 0x00000019ff19723e */ /* 0x000fc400000000ff */
[C---:B------:R-:W-:Y:S01]  /*13760*/  ISETP.GT.AND P2, PT, R0.reuse, RZ, P0 ;  /* 0x000000ff0000720c */ /* 0x040fe20000744270 */
[----:B------:R-:W-:Y:S01]  /*13770*/  @P3 STG.E.U16 desc[UR40][R4.64], R24 ;  /* 0x0000001804003986 */ /* 0x000fe2000c101528 */
[----:B------:R-:W-:Y:S01]  /*13780*/  ISETP.GT.AND P3, PT, R0, 0x1, P0 ;  /* 0x000000010000780c */ /* 0x000fe20000764270 */
[-C--:B------:R-:W-:Y:S02]  /*13790*/  FMUL R26, R26, R2.reuse ;  /* 0x000000021a1a7220 */ /* 0x080fe40000400000 */
[----:B------:R-:W-:Y:S01]  /*137a0*/  @P4 STG.E.U16 desc[UR40][R4.64+0x2], R25 ;  /* 0x0000021904004986 */ /* 0x000fe2000c101528 */
[----:B------:R-:W-:Y:S01]  /*137b0*/  ISETP.GT.AND P4, PT, R0, 0x8, P1 ;  /* 0x000000080000780c */ /* 0x000fe20000f84270 */
[-C--:B------:R-:W-:Y:S01]  /*137c0*/  FMUL R27, R27, R2.reuse ;  /* 0x000000021b1b7220 */ /* 0x080fe20000400000 */
[----:B0-----:R-:W-:Y:S01]  /*137d0*/  IADD3 R8, P5, R4, UR5, RZ ;  /* 0x0000000504087c10 */ /* 0x001fe2000ffbe0ff */
[----:B------:R-:W-:Y:S01]  /*137e0*/  FMUL R28, R28, R2 ;  /* 0x000000021c1c7220 */ /* 0x000fe20000400000 */
[----:B------:R-:W-:-:S02]  /*137f0*/  F2FP.F16.F32.PACK_AB R26, RZ, R26 ;  /* 0x0000001aff1a723e */ /* 0x000fc400000000ff */
[----:B------:R-:W-:Y:S02]  /*13800*/  IADD3.X R9, R5, UR4, RZ, P5, !PT ;  /* 0x0000000405097c10 */ /* 0x000fe4000affe4ff */
[----:B------:R-:W-:Y:S02]  /*13810*/  F2FP.F16.F32.PACK_AB R27, RZ, R27 ;  /* 0x0000001bff1b723e */ /* 0x000fe400000000ff */
[----:B------:R-:W-:Y:S01]  /*13820*/  F2FP.F16.F32.PACK_AB R28, RZ, R28 ;  /* 0x0000001cff1c723e */ /* 0x000fe200000000ff */
[----:B------:R-:W-:Y:S01]  /*13830*/  @P2 STG.E.U16 desc[UR40][R8.64], R26 ;  /* 0x0000001a08002986 */ /* 0x000fe2000c101528 */
[C---:B------:R-:W-:Y:S02]  /*13840*/  ISETP.GT.AND P5, PT, R0.reuse, 0x9, P1 ;  /* 0x000000090000780c */ /* 0x040fe40000fa4270 */
[C---:B------:R-:W-:Y:S01]  /*13850*/  ISETP.GT.AND P2, PT, R0.reuse, 0x8, P0 ;  /* 0x000000080000780c */ /* 0x040fe20000744270 */
[----:B------:R-:W-:Y:S01]  /*13860*/  @P3 STG.E.U16 desc[UR40][R8.64+0x2], R27 ;  /* 0x0000021b08003986 */ /* 0x000fe2000c101528 */
[-C--:B------:R-:W-:Y:S01]  /*13870*/  FMUL R29, R29, R2.reuse ;  /* 0x000000021d1d7220 */ /* 0x080fe20000400000 */
[----:B------:R-:W-:Y:S01]  /*13880*/  ISETP.GT.AND P3, PT, R0, 0x9, P0 ;  /* 0x000000090000780c */ /* 0x000fe20000764270 */
[-C--:B------:R-:W-:Y:S01]  /*13890*/  FMUL R30, R30, R2.reuse ;  /* 0x000000021e1e7220 */ /* 0x080fe20000400000 */
[----:B------:R-:W-:Y:S01]  /*138a0*/  @P4 STG.E.U16 desc[UR40][R4.64+0x10], R28 ;  /* 0x0000101c04004986 */ /* 0x000fe2000c101528 */
[----:B------:R-:W-:Y:S01]  /*138b0*/  ISETP.GT.AND P4, PT, R0, 0x10, P1 ;  /* 0x000000100000780c */ /* 0x000fe20000f84270 */
[-C--:B------:R-:W-:Y:S01]  /*138c0*/  FMUL R31, R31, R2.reuse ;  /* 0x000000021f1f7220 */ /* 0x080fe20000400000 */
[----:B------:R-:W-:Y:S01]  /*138d0*/  IADD3 R10, P6, R4, UR5, RZ ;  /* 0x00000005040a7c10 */ /* 0x000fe2000ffde0ff */
[----:B------:R-:W-:Y:S01]  /*138e0*/  FMUL R32, R32, R2 ;  /* 0x0000000220207220 */ /* 0x000fe20000400000 */
[----:B------:R-:W-:-:S02]  /*138f0*/  F2FP.F16.F32.PACK_AB R29, RZ, R29 ;  /* 0x0000001dff1d723e */ /* 0x000fc400000000ff */
[----:B------:R-:W-:Y:S02]  /*13900*/  F2FP.F16.F32.PACK_AB R30, RZ, R30 ;  /* 0x0000001eff1e723e */ /* 0x000fe400000000ff */
[----:B------:R-:W-:Y:S02]  /*13910*/  IADD3.X R11, R5, UR4, RZ, P6, !PT ;  /* 0x00000004050b7c10 */ /* 0x000fe4000b7fe4ff */
[----:B------:R-:W-:Y:S01]  /*13920*/  F2FP.F16.F32.PACK_AB R31, RZ, R31 ;  /* 0x0000001fff1f723e */ /* 0x000fe200000000ff */
[----:B------:R-:W-:Y:S01]  /*13930*/  @P5 STG.E.U16 desc[UR40][R4.64+0x12], R29 ;  /* 0x0000121d04005986 */ /* 0x000fe2000c101528 */
[----:B------:R-:W-:Y:S02]  /*13940*/  F2FP.F16.F32.PACK_AB R32, RZ, R32 ;  /* 0x00000020ff20723e */ /* 0x000fe400000000ff */
[C---:B------:R-:W-:Y:S01]  /*13950*/  ISETP.GT.AND P5, PT, R0.reuse, 0x11, P1 ;  /* 0x000000110000780c */ /* 0x040fe20000fa4270 */
[----:B------:R-:W-:Y:S01]  /*13960*/  @P2 STG.E.U16 desc[UR40][R10.64+0x10], R30 ;  /* 0x0000101e0a002986 */ /* 0x000fe2000c101528 */
[----:B------:R-:W-:Y:S01]  /*13970*/  ISETP.GT.AND P2, PT, R0, 0x10, P0 ;  /* 0x000000100000780c */ /* 0x000fe20000744270 */
[----:B------:R-:W-:-:S02]  /*13980*/  FMUL R33, R33, R2 ;  /* 0x0000000221217220 */ /* 0x000fc40000400000 */
[----:B------:R-:W-:Y:S01]  /*13990*/  @P3 STG.E.U16 desc[UR40][R6.64+0x12], R31 ;  /* 0x0000121f06003986 */ /* 0x000fe2000c101528 */
[----:B------:R-:W-:Y:S01]  /*139a0*/  ISETP.GT.AND P3, PT, R0, 0x11, P0 ;  /* 0x000000110000780c */ /* 0x000fe20000764270 */
[-C--:B------:R-:W-:Y:S02]  /*139b0*/  FMUL R34, R34, R2.reuse ;  /* 0x0000000222227220 */ /* 0x080fe40000400000 */
[----:B------:R-:W-:Y:S01]  /*139c0*/  @P4 STG.E.U16 desc[UR40][R4.64+0x20], R32 ;  /* 0x0000202004004986 */ /* 0x000fe2000c101528 */
[----:B------:R-:W-:Y:S01]  /*139d0*/  ISETP.GT.AND P4, PT, R0, 0x18, P1 ;  /* 0x000000180000780c */ /* 0x000fe20000f84270 */
[-C--:B------:R-:W-:Y:S01]  /*139e0*/  FMUL R35, R35, R2.reuse ;  /* 0x0000000223237220 */ /* 0x080fe20000400000 */
[----:B------:R-:W-:Y:S01]  /*139f0*/  FMUL R36, R36, R2 ;  /* 0x0000000224247220 */ /* 0x000fe20000400000 */
[----:B------:R-:W-:Y:S02]  /*13a00*/  F2FP.F16.F32.PACK_AB R33, RZ, R33 ;  /* 0x00000021ff21723e */ /* 0x000fe400000000ff */
[----:B------:R-:W-:-:S02]  /*13a10*/  F2FP.F16.F32.PACK_AB R34, RZ, R34 ;  /* 0x00000022ff22723e */ /* 0x000fc400000000ff */
[----:B------:R-:W-:Y:S01]  /*13a20*/  F2FP.F16.F32.PACK_AB R35, RZ, R35 ;  /* 0x00000023ff23723e */ /* 0x000fe200000000ff */
[----:B------:R-:W-:Y:S01]  /*13a30*/  @P5 STG.E.U16 desc[UR40][R4.64+0x22], R33 ;  /* 0x0000222104005986 */ /* 0x000fe2000c101528 */
[----:B------:R-:W-:Y:S02]  /*13a40*/  F2FP.F16.F32.PACK_AB R36, RZ, R36 ;  /* 0x00000024ff24723e */ /* 0x000fe400000000ff */
[C---:B------:R-:W-:Y:S01]  /*13a50*/  ISETP.GT.AND P5, PT, R0.reuse, 0x19, P1 ;  /* 0x000000190000780c */ /* 0x040fe20000fa4270 */
[----:B------:R-:W-:Y:S01]  /*13a60*/  @P2 STG.E.U16 desc[UR40][R6.64+0x20], R34 ;  /* 0x0000202206002986 */ /* 0x000fe2000c101528 */
[C---:B------:R-:W-:Y:S01]  /*13a70*/  ISETP.GT.AND P2, PT, R0.reuse, 0x18, P0 ;  /* 0x000000180000780c */ /* 0x040fe20000744270 */
[-C--:B------:R-:W-:Y:S02]  /*13a80*/  FMUL R37, R37, R2.reuse ;  /* 0x0000000225257220 */ /* 0x080fe40000400000 */
[----:B------:R-:W-:Y:S01]  /*13a90*/  @P3 STG.E.U16 desc[UR40][R6.64+0x22], R35 ;  /* 0x0000222306003986 */ /* 0x000fe2000c101528 */
[----:B------:R-:W-:Y:S01]  /*13aa0*/  ISETP.GT.AND P3, PT, R0, 0x19, P0 ;  /* 0x000000190000780c */ /* 0x000fe20000764270 */
[----:B------:R-:W-:-:S02]  /*13ab0*/  FMUL R38, R38, R2 ;  /* 0x0000000226267220 */ /* 0x000fc40000400000 */
[----:B------:R-:W-:Y:S01]  /*13ac0*/  @P4 STG.E.U16 desc[UR40][R4.64+0x30], R36 ;  /* 0x0000302404004986 */ /* 0x000fe2000c101528 */
[----:B------:R-:W-:Y:S01]  /*13ad0*/  ISETP.GT.AND P4, PT, R0, 0x20, P1 ;  /* 0x000000200000780c */ /* 0x000fe20000f84270 */
[-C--:B------:R-:W-:Y:S01]  /*13ae0*/  FMUL R39, R39, R2.reuse ;  /* 0x0000000227277220 */ /* 0x080fe20000400000 */
[----:B------:R-:W-:Y:S01]  /*13af0*/  FMUL R40, R40, R2 ;  /* 0x0000000228287220 */ /* 0x000fe20000400000 */
[----:B------:R-:W-:Y:S02]  /*13b00*/  F2FP.F16.F32.PACK_AB R37, RZ, R37 ;  /* 0x00000025ff25723e */ /* 0x000fe400000000ff */
[----:B------:R-:W-:Y:S02]  /*13b10*/  F2FP.F16.F32.PACK_AB R38, RZ, R38 ;  /* 0x00000026ff26723e */ /* 0x000fe400000000ff */
[----:B------:R-:W-:Y:S01]  /*13b20*/  F2FP.F16.F32.PACK_AB R39, RZ, R39 ;  /* 0x00000027ff27723e */ /* 0x000fe200000000ff */
[----:B------:R-:W-:Y:S01]  /*13b30*/  @P5 STG.E.U16 desc[UR40][R4.64+0x32], R37 ;  /* 0x0000322504005986 */ /* 0x000fe2000c101528 */
[----:B------:R-:W-:-:S02]  /*13b40*/  F2FP.F16.F32.PACK_AB R40, RZ, R40 ;  /* 0x00000028ff28723e */ /* 0x000fc400000000ff */
[C---:B------:R-:W-:Y:S01]  /*13b50*/  ISETP.GT.AND P5, PT, R0.reuse, 0x21, P1 ;  /* 0x000000210000780c */ /* 0x040fe20000fa4270 */
[----:B------:R-:W-:Y:S01]  /*13b60*/  @P2 STG.E.U16 desc[UR40][R6.64+0x30], R38 ;  /* 0x0000302606002986 */ /* 0x000fe2000c101528 */
[C---:B------:R-:W-:Y:S01]  /*13b70*/  ISETP.GT.AND P2, PT, R0.reuse, 0x20, P0 ;  /* 0x000000200000780c */ /* 0x040fe20000744270 */
[-C--:B------:R-:W-:Y:S02]  /*13b80*/  FMUL R41, R41, R2.reuse ;  /* 0x0000000229297220 */ /* 0x080fe40000400000 */
[----:B------:R-:W-:Y:S01]  /*13b90*/  @P3 STG.E.U16 desc[UR40][R6.64+0x32], R39 ;  /* 0x0000322706003986 */ /* 0x000fe2000c101528 */
[----:B------:R-:W-:Y:S01]  /*13ba0*/  ISETP.GT.AND P3, PT, R0, 0x21, P0 ;  /* 0x000000210000780c */ /* 0x000fe20000764270 */
[-C--:B------:R-:W-:Y:S02]  /*13bb0*/  FMUL R42, R42, R2.reuse ;  /* 0x000000022a2a7220 */ /* 0x080fe40000400000 */
[----:B------:R-:W-:Y:S01]  /*13bc0*/  @P4 STG.E.U16 desc[UR40][R4.64+0x40], R40 ;  /* 0x0000402804004986 */ /* 0x000fe2000c101528 */
[----:B------:R-:W-:Y:S01]  /*13bd0*/  ISETP.GT.AND P4, PT, R0, 0x28, P1 ;  /* 0x000000280000780c */ /* 0x000fe20000f84270 */
[-C--:B------:R-:W-:Y:S01]  /*13be0*/  FMUL R43, R43, R2.reuse ;  /* 0x000000022b2b7220 */ /* 0x080fe20000400000 */
[----:B------:R-:W-:Y:S01]  /*13bf0*/  FMUL R44, R44, R2 ;  /* 0x000000022c2c7220 */ /* 0x000fe20000400000 */
[----:B------:R-:W-:-:S02]  /*13c00*/  F2FP.F16.F32.PACK_AB R41, RZ, R41 ;  /* 0x00000029ff29723e */ /* 0x000fc400000000ff */
[----:B------:R-:W-:Y:S02]  /*13c10*/  F2FP.F16.F32.PACK_AB R42, RZ, R42 ;  /* 0x0000002aff2a723e */ /* 0x000fe400000000ff */
        /* <DEDUP_REMOVED lines=357> */
[----:B------:R-:W-:Y:S01]  /*15270*/  ISETP.GT.AND P2, PT, R0, 0xd8, P0 ;  /* 0x000000d80000780c */ /* 0x000fe20000744270 */
[-C--:B------:R-:W-:Y:S02]  /*15280*/  FMUL R133, R133, R2.reuse ;  /* 0x0000000285857220 */ /* 0x080fe40000400000 */
[----:B------:R-:W-:Y:S01]  /*15290*/  @P3 STG.E.U16 desc[UR40][R6.64+0x1a2], R131 ;  /* 0x0001a28306003986 */ /* 0x000fe2000c101528 */
[----:B------:R-:W-:-:S03]  /*152a0*/  FMUL R134, R134, R2 ;  /* 0x0000000286867220 */ /* 0x000fc60000400000 */
[----:B------:R-:W-:Y:S01]  /*152b0*/  @P4 STG.E.U16 desc[UR40][R4.64+0x1b0], R132 ;  /* 0x0001b08404004986 */ /* 0x000fe2000c101528 */
[C---:B------:R-:W-:Y:S01]  /*152c0*/  ISETP.GT.AND P4, PT, R0.reuse, 0xd9, P0 ;  /* 0x000000d90000780c */ /* 0x040fe20000784270 */
[----:B------:R-:W-:Y:S01]  /*152d0*/  FMUL R135, R135, R2 ;  /* 0x0000000287877220 */ /* 0x000fe20000400000 */
[----:B------:R-:W-:Y:S02]  /*152e0*/  F2FP.F16.F32.PACK_AB R133, RZ, R133 ;  /* 0x00000085ff85723e */ /* 0x000fe400000000ff */
[----:B------:R-:W-:Y:S02]  /*152f0*/  F2FP.F16.F32.PACK_AB R134, RZ, R134 ;  /* 0x00000086ff86723e */ /* 0x000fe400000000ff */
[----:B------:R-:W-:Y:S01]  /*15300*/  F2FP.F16.F32.PACK_AB R135, RZ, R135 ;  /* 0x00000087ff87723e */ /* 0x000fe200000000ff */
[----:B------:R-:W-:Y:S01]  /*15310*/  @P5 STG.E.U16 desc[UR40][R4.64+0x1b2], R133 ;  /* 0x0001b28504005986 */ /* 0x000fe2000c101528 */
[----:B------:R-:W-:-:S03]  /*15320*/  ISETP.GT.AND P5, PT, R0, 0xe0, P1 ;  /* 0x000000e00000780c */ /* 0x000fc60000fa4270 */
[----:B------:R-:W-:Y:S01]  /*15330*/  @P2 STG.E.U16 desc[UR40][R6.64+0x1b0], R134 ;  /* 0x0001b08606002986 */ /* 0x000fe2000c101528 */
[----:B------:R-:W-:Y:S01]  /*15340*/  ISETP.GT.AND P2, PT, R0, 0xe1, P1 ;  /* 0x000000e10000780c */ /* 0x000fe20000f44270 */
[-C--:B------:R-:W-:Y:S01]  /*15350*/  FMUL R136, R136, R2.reuse ;  /* 0x0000000288887220 */ /* 0x080fe20000400000 */
[C---:B------:R-:W-:Y:S01]  /*15360*/  ISETP.GT.AND P3, PT, R0.reuse, 0xe0, P0 ;  /* 0x000000e00000780c */ /* 0x040fe20000764270 */
[----:B------:R-:W-:Y:S01]  /*15370*/  @P4 STG.E.U16 desc[UR40][R6.64+0x1b2], R135 ;  /* 0x0001b28706004986 */ /* 0x000fe2000c101528 */
[-C--:B------:R-:W-:Y:S01]  /*15380*/  FMUL R137, R137, R2.reuse ;  /* 0x0000000289897220 */ /* 0x080fe20000400000 */
[----:B------:R-:W-:Y:S01]  /*15390*/  ISETP.GT.AND P4, PT, R0, 0xe1, P0 ;  /* 0x000000e10000780c */ /* 0x000fe20000784270 */
[-C--:B------:R-:W-:Y:S01]  /*153a0*/  FMUL R138, R138, R2.reuse ;  /* 0x000000028a8a7220 */ /* 0x080fe20000400000 */
[----:B------:R-:W-:Y:S01]  /*153b0*/  FMUL R139, R139, R2 ;  /* 0x000000028b8b7220 */ /* 0x000fe20000400000 */
[----:B------:R-:W-:Y:S02]  /*153c0*/  F2FP.F16.F32.PACK_AB R136, RZ, R136 ;  /* 0x00000088ff88723e */ /* 0x000fe400000000ff */
[----:B------:R-:W-:-:S02]  /*153d0*/  F2FP.F16.F32.PACK_AB R137, RZ, R137 ;  /* 0x00000089ff89723e */ /* 0x000fc400000000ff */
[----:B------:R-:W-:Y:S02]  /*153e0*/  F2FP.F16.F32.PACK_AB R138, RZ, R138 ;  /* 0x0000008aff8a723e */ /* 0x000fe400000000ff */
[----:B------:R-:W-:Y:S01]  /*153f0*/  F2FP.F16.F32.PACK_AB R139, RZ, R139 ;  /* 0x0000008bff8b723e */ /* 0x000fe200000000ff */
[----:B------:R-:W-:Y:S01]  /*15400*/  @P5 STG.E.U16 desc[UR40][R4.64+0x1c0], R136 ;  /* 0x0001c08804005986 */ /* 0x000fe2000c101528 */
[----:B------:R-:W-:-:S03]  /*15410*/  ISETP.GT.AND P5, PT, R0, 0xe9, P1 ;  /* 0x000000e90000780c */ /* 0x000fc60000fa4270 */
[----:B------:R-:W-:Y:S01]  /*15420*/  @P2 STG.E.U16 desc[UR40][R4.64+0x1c2], R137 ;  /* 0x0001c28904002986 */ /* 0x000fe2000c101528 */
[C---:B------:R-:W-:Y:S02]  /*15430*/  ISETP.GT.AND P2, PT, R0.reuse, 0xe8, P1 ;  /* 0x000000e80000780c */ /* 0x040fe40000f44270 */
[C---:B------:R-:W-:Y:S01]  /*15440*/  ISETP.GT.AND P6, PT, R0.reuse, 0xe8, P0 ;  /* 0x000000e80000780c */ /* 0x040fe200007c4270 */
[----:B------:R-:W-:Y:S01]  /*15450*/  @P3 STG.E.U16 desc[UR40][R6.64+0x1c0], R138 ;  /* 0x0001c08a06003986 */ /* 0x000fe2000c101528 */
[----:B------:R-:W-:Y:S01]  /*15460*/  ISETP.GT.AND P3, PT, R0, 0xe9, P0 ;  /* 0x000000e90000780c */ /* 0x000fe20000764270 */
[-C--:B------:R-:W-:Y:S01]  /*15470*/  FMUL R140, R140, R2.reuse ;  /* 0x000000028c8c7220 */ /* 0x080fe20000400000 */
[-C--:B------:R-:W-:Y:S01]  /*15480*/  FMUL R141, R141, R2.reuse ;  /* 0x000000028d8d7220 */ /* 0x080fe20000400000 */
[----:B------:R-:W-:Y:S01]  /*15490*/  @P4 STG.E.U16 desc[UR40][R6.64+0x1c2], R139 ;  /* 0x0001c28b06004986 */ /* 0x000fe2000c101528 */
[----:B------:R-:W-:Y:S01]  /*154a0*/  ISETP.GT.AND P4, PT, R0, 0xf0, P1 ;  /* 0x000000f00000780c */ /* 0x000fe20000f84270 */
[-C--:B------:R-:W-:Y:S01]  /*154b0*/  FMUL R142, R142, R2.reuse ;  /* 0x000000028e8e7220 */ /* 0x080fe20000400000 */
[-C--:B------:R-:W-:Y:S01]  /*154c0*/  FMUL R143, R143, R2.reuse ;  /* 0x000000028f8f7220 */ /* 0x080fe20000400000 */
[----:B------:R-:W-:Y:S01]  /*154d0*/  FMUL R144, R144, R2 ;  /* 0x0000000290907220 */ /* 0x000fe20000400000 */
[----:B------:R-:W-:-:S02]  /*154e0*/  F2FP.F16.F32.PACK_AB R140, RZ, R140 ;  /* 0x0000008cff8c723e */ /* 0x000fc400000000ff */
[----:B------:R-:W-:Y:S02]  /*154f0*/  F2FP.F16.F32.PACK_AB R141, RZ, R141 ;  /* 0x0000008dff8d723e */ /* 0x000fe400000000ff */
[----:B------:R-:W-:Y:S02]  /*15500*/  F2FP.F16.F32.PACK_AB R142, RZ, R142 ;  /* 0x0000008eff8e723e */ /* 0x000fe400000000ff */
[----:B------:R-:W-:Y:S02]  /*15510*/  F2FP.F16.F32.PACK_AB R143, RZ, R143 ;  /* 0x0000008fff8f723e */ /* 0x000fe400000000ff */
[----:B------:R-:W-:Y:S01]  /*15520*/  F2FP.F16.F32.PACK_AB R144, RZ, R144 ;  /* 0x00000090ff90723e */ /* 0x000fe200000000ff */
[----:B------:R-:W-:Y:S01]  /*15530*/  @P2 STG.E.U16 desc[UR40][R4.64+0x1d0], R140 ;  /* 0x0001d08c04002986 */ /* 0x000fe2000c101528 */
[----:B------:R-:W-:-:S03]  /*15540*/  ISETP.GT.AND P2, PT, R0, 0xf1, P1 ;  /* 0x000000f10000780c */ /* 0x000fc60000f44270 */
[----:B------:R-:W-:Y:S01]  /*15550*/  @P5 STG.E.U16 desc[UR40][R4.64+0x1d2], R141 ;  /* 0x0001d28d04005986 */ /* 0x000fe2000c101528 */
[----:B------:R-:W-:-:S03]  /*15560*/  ISETP.GT.AND P5, PT, R0, 0xf0, P0 ;  /* 0x000000f00000780c */ /* 0x000fc600007a4270 */
[----:B------:R-:W-:Y:S01]  /*15570*/  @P6 STG.E.U16 desc[UR40][R6.64+0x1d0], R142 ;  /* 0x0001d08e06006986 */ /* 0x000fe2000c101528 */
[----:B------:R-:W-:-:S03]  /*15580*/  FMUL R145, R145, R2 ;  /* 0x0000000291917220 */ /* 0x000fc60000400000 */
[----:B------:R-:W-:Y:S01]  /*15590*/  @P3 STG.E.U16 desc[UR40][R6.64+0x1d2], R143 ;  /* 0x0001d28f06003986 */ /* 0x000fe2000c101528 */
[----:B------:R-:W-:-:S03]  /*155a0*/  ISETP.GT.AND P3, PT, R0, 0xf8, P1 ;  /* 0x000000f80000780c */ /* 0x000fc60000f64270 */
[----:B------:R-:W-:Y:S01]  /*155b0*/  @P4 STG.E.U16 desc[UR40][R4.64+0x1e0], R144 ;  /* 0x0001e09004004986 */ /* 0x000fe2000c101528 */
[----:B------:R-:W-:Y:S01]  /*155c0*/  ISETP.GT.AND P4, PT, R0, 0xf1, P0 ;  /* 0x000000f10000780c */ /* 0x000fe20000784270 */
[-C--:B------:R-:W-:Y:S01]  /*155d0*/  FMUL R146, R146, R2.reuse ;  /* 0x0000000292927220 */ /* 0x080fe20000400000 */
[C---:B------:R-:W-:Y:S01]  /*155e0*/  ISETP.GT.AND P1, PT, R0.reuse, 0xf9, P1 ;  /* 0x000000f90000780c */ /* 0x040fe20000f24270 */
[-C--:B------:R-:W-:Y:S01]  /*155f0*/  FMUL R147, R147, R2.reuse ;  /* 0x0000000293937220 */ /* 0x080fe20000400000 */
[----:B------:R-:W-:Y:S01]  /*15600*/  ISETP.GT.AND P6, PT, R0, 0xf8, P0 ;  /* 0x000000f80000780c */ /* 0x000fe200007c4270 */
[-C--:B------:R-:W-:Y:S01]  /*15610*/  FMUL R148, R148, R2.reuse ;  /* 0x0000000294947220 */ /* 0x080fe20000400000 */
[----:B------:R-:W-:Y:S01]  /*15620*/  FMUL R149, R149, R2 ;  /* 0x0000000295957220 */ /* 0x000fe20000400000 */
[----:B------:R-:W-:Y:S02]  /*15630*/  F2FP.F16.F32.PACK_AB R145, RZ, R145 ;  /* 0x00000091ff91723e */ /* 0x000fe400000000ff */
[----:B------:R-:W-:-:S02]  /*15640*/  F2FP.F16.F32.PACK_AB R146, RZ, R146 ;  /* 0x00000092ff92723e */ /* 0x000fc400000000ff */
[----:B------:R-:W-:Y:S02]  /*15650*/  ISETP.GT.AND P0, PT, R0, 0xf9, P0 ;  /* 0x000000f90000780c */ /* 0x000fe40000704270 */
[----:B------:R-:W-:Y:S01]  /*15660*/  F2FP.F16.F32.PACK_AB R147, RZ, R147 ;  /* 0x00000093ff93723e */ /* 0x000fe200000000ff */
[----:B------:R-:W-:Y:S01]  /*15670*/  FMUL R150, R150, R2 ;  /* 0x0000000296967220 */ /* 0x000fe20000400000 */
[----:B------:R-:W-:Y:S02]  /*15680*/  F2FP.F16.F32.PACK_AB R148, RZ, R148 ;  /* 0x00000094ff94723e */ /* 0x000fe400000000ff */
[----:B------:R-:W-:Y:S01]  /*15690*/  F2FP.F16.F32.PACK_AB R149, RZ, R149 ;  /* 0x00000095ff95723e */ /* 0x000fe200000000ff */
[----:B------:R-:W-:Y:S01]  /*156a0*/  FMUL R151, R151, R2 ;  /* 0x0000000297977220 */ /* 0x000fe20000400000 */
[----:B------:R-:W-:Y:S01]  /*156b0*/  @P2 STG.E.U16 desc[UR40][R4.64+0x1e2], R145 ;  /* 0x0001e29104002986 */ /* 0x000fe2000c101528 */
[----:B------:R-:W-:-:S03]  /*156c0*/  F2FP.F16.F32.PACK_AB R150, RZ, R150 ;  /* 0x00000096ff96723e */ /* 0x000fc600000000ff */
[----:B------:R-:W-:Y:S01]  /*156d0*/  @P5 STG.E.U16 desc[UR40][R6.64+0x1e0], R146 ;  /* 0x0001e09206005986 */ /* 0x000fe2000c101528 */
[----:B------:R-:W-:-:S03]  /*156e0*/  F2FP.F16.F32.PACK_AB R151, RZ, R151 ;  /* 0x00000097ff97723e */ /* 0x000fc600000000ff */
[----:B------:R-:W-:Y:S04]  /*156f0*/  @P4 STG.E.U16 desc[UR40][R6.64+0x1e2], R147 ;  /* 0x0001e29306004986 */ /* 0x000fe8000c101528 */
[----:B------:R-:W-:Y:S04]  /*15700*/  @P3 STG.E.U16 desc[UR40][R4.64+0x1f0], R148 ;  /* 0x0001f09404003986 */ /* 0x000fe8000c101528 */
[----:B------:R0:W-:Y:S02]  /*15710*/  @P1 STG.E.U16 desc[UR40][R4.64+0x1f2], R149 ;  /* 0x0001f29504001986 */ /* 0x0001e4000c101528 */
[----:B0-----:R-:W-:-:S02]  /*15720*/  @P6 IMAD.MOV.U32 R4, RZ, RZ, R6 ;  /* 0x000000ffff046224 */ /* 0x001fc400078e0006 */
[----:B------:R-:W-:-:S05]  /*15730*/  @P6 IMAD.MOV.U32 R5, RZ, RZ, R7 ;  /* 0x000000ffff056224 */ /* 0x000fca00078e0007 */
[----:B------:R0:W-:Y:S04]  /*15740*/  @P6 STG.E.U16 desc[UR40][R4.64+0x1f0], R150 ;  /* 0x0001f09604006986 */ /* 0x0001e8000c101528 */
[----:B------:R0:W-:Y:S02]  /*15750*/  @P0 STG.E.U16 desc[UR40][R6.64+0x1f2], R151 ;  /* 0x0001f29706000986 */ /* 0x0001e4000c101528 */
.L_x_536:
[----:B------:R-:W-:Y:S05]  /*15760*/  BSYNC B0 ;  /* 0x0000000000007941 */ /* 0x000fea0003800000 */
.L_x_28:
[----:B0-----:R-:W2:Y:S04]  /*15770*/  LDL.LU R5, [R1+0x200] ;  /* 0x0002000001057983 */ /* 0x001ea80000300800 */
[----:B------:R-:W2:Y:S01]  /*15780*/  LDL.LU R4, [R1+0x204] ;  /* 0x0002040001047983 */ /* 0x000ea20000300800 */
[----:B------:R-:W-:Y:S01]  /*15790*/  ULDC UR4, c[0x0][0xc] ;  /* 0x0000030000047ab9 */ /* 0x000fe20000000800 */
[----:B------:R-:W-:Y:S01]  /*157a0*/  ULDC UR5, c[0x0][0x10] ;  /* 0x0000040000057ab9 */ /* 0x000fe20000000800 */
[----:B-----5:R-:W2:Y:S01]  /*157b0*/  LDC R3, c[0x0][0x14] ;  /* 0x00000500ff037b82 */ /* 0x020ea20000000800 */
[----:B------:R-:W-:Y:S01]  /*157c0*/  UIMAD.WIDE.U32 UR4, UR4, UR5, URZ ;  /* 0x00000005040472a5 */ /* 0x000fe2000f8e003f */
[----:B----4-:R-:W-:Y:S01]  /*157d0*/  PRMT R0, RZ, 0x7610, R0 ;  /* 0x00007610ff007816 */ /* 0x010fe20000000000 */
[----:B------:R-:W-:Y:S01]  /*157e0*/  UMOV UR43, 0xffffffff ;  /* 0xffffffff002b7882 */ /* 0x000fe20000000000 */
[----:B------:R-:W-:-:S03]  /*157f0*/  UMOV UR44, 0xffffffff ;  /* 0xffffffff002c7882 */ /* 0x000fc60000000000 */
[----:B--2---:R-:W-:-:S04]  /*15800*/  IMAD.WIDE.U32 R4, R3, UR4, R4 ;  /* 0x0000000403047c25 */ /* 0x004fc8000f8e0004 */
[----:B------:R-:W-:Y:S01]  /*15810*/  IMAD R3, R3, UR5, RZ ;  /* 0x0000000503037c24 */ /* 0x000fe2000f8e02ff */
[----:B------:R-:W-:Y:S01]  /*15820*/  MOV R7, R4 ;  /* 0x0000000400077202 */ /* 0x000fe20000000f00 */
[----:B------:R-:W-:Y:S02]  /*15830*/  ULDC.64 UR4, c[0x0][0x650] ;  /* 0x0001940000047ab9 */ /* 0x000fe40000000a00 */
[----:B------:R-:W-:Y:S01]  /*15840*/  IMAD.IADD R6, R5, 0x1, R3 ;  /* 0x0000000105067824 */ /* 0x000fe200078e0203 */
[----:B------:R-:W-:-:S04]  /*15850*/  ISETP.GE.U32.AND P0, PT, R4, UR4, PT ;  /* 0x0000000404007c0c */ /* 0x000fc8000bf06070 */
[----:B------:R0:W-:Y:S01]  /*15860*/  STL [R1+0x200], R6 ;  /* 0x0002000601007387 */ /* 0x0001e20000100800 */
[----:B------:R-:W-:-:S03]  /*15870*/  ISETP.GE.U32.AND.EX P0, PT, R6, UR5, PT, P0 ;  /* 0x0000000506007c0c */ /* 0x000fc6000bf06100 */
[----:B------:R0:W-:Y:S10]  /*15880*/  STL [R1+0x204], R7 ;  /* 0x0002040701007387 */ /* 0x0001f40000100800 */
[----:B0-----:R-:W-:Y:S05]  /*15890*/  @P0 BRA `(.L_x_537) ;  /* 0x0000000400880947 */ /* 0x001fea0003800000 */
[----:B------:R-:W0:Y:S01]  /*158a0*/  S2UR UR6, SR_CTAID.X ;  /* 0x00000000000679c3 */ /* 0x000e220000002500 */
[----:B------:R-:W-:Y:S01]  /*158b0*/  ULDC.64 UR12, c[0x0][0x628] ;  /* 0x00018a00000c7ab9 */ /* 0x000fe20000000a00 */
[----:B------:R-:W-:Y:S01]  /*158c0*/  ULDC UR4, c[0x0][0x150] ;  /* 0x0000540000047ab9 */ /* 0x000fe20000000800 */
[----:B------:R-:W-:Y:S01]  /*158d0*/  ISETP.NE.U32.AND P0, PT, RZ, UR12, PT ;  /* 0x0000000cff007c0c */ /* 0x000fe2000bf05070 */
[----:B------:R-:W-:Y:S01]  /*158e0*/  ULDC UR15, c[0x0][0x630] ;  /* 0x00018c00000f7ab9 */ /* 0x000fe20000000800 */
[C---:B------:R-:W-:Y:S01]  /*158f0*/  R2UR UR16, R7.reuse ;  /* 0x00000000071072ca */ /* 0x040fe200000e0000 */
[----:B------:R-:W-:Y:S01]  /*15900*/  ULDC UR19, c[0x0][0x154] ;  /* 0x0000550000137ab9 */ /* 0x000fe20000000800 */
[----:B------:R-:W-:Y:S01]  /*15910*/  ISETP.NE.AND.EX P0, PT, RZ, UR13, PT, P0 ;  /* 0x0000000dff007c0c */ /* 0x000fe2000bf05300 */
[----:B------:R-:W2:Y:S01]  /*15920*/  S2UR UR18, SR_CTAID.Y ;  /* 0x00000000001279c3 */ /* 0x000ea20000002600 */
[----:B------:R-:W-:Y:S02]  /*15930*/  R2UR UR17, R6 ;  /* 0x00000000061172ca */ /* 0x000fe400000e0000 */
[----:B------:R-:W-:-:S02]  /*15940*/  R2UR UR10, R7 ;  /* 0x00000000070a72ca */ /* 0x000fc400000e0000 */
[----:B------:R-:W-:Y:S02]  /*15950*/  R2UR UR11, R6 ;  /* 0x00000000060b72ca */ /* 0x000fe400000e0000 */
[----:B0-----:R-:W-:-:S05]  /*15960*/  I2FP.F32.U32 R0, UR6 ;  /* 0x0000000600007c45 */ /* 0x001fca0008201000 */
[----:B------:R-:W-:-:S04]  /*15970*/  FMUL R0, R0, UR4 ;  /* 0x0000000400007c20 */ /* 0x000fc80008400000 */
[----:B------:R0:W4:Y:S01]  /*15980*/  F2I.U32.TRUNC.NTZ R3, R0 ;  /* 0x0000000000037305 */ /* 0x000122000020f000 */
[----:B--2---:R-:W-:Y:S05]  /*15990*/  @!P0 BRA `(.L_x_538) ;  /* 0x0000000000308947 */ /* 0x004fea0003800000 */
        /* <DEDUP_REMOVED lines=12> */
.L_x_538:
[----:B------:R-:W-:Y:S01]  /*15a60*/  USHF.R.U64 UR44, UR10, UR15, UR11 ;  /* 0x0000000f0a2c7299 */ /* 0x000fe2000800120b */
[----:B0-----:R-:W-:Y:S01]  /*15a70*/  I2FP.F32.U32 R0, UR18 ;  /* 0x0000001200007c45 */ /* 0x001fe20008201000 */
[----:B------:R-:W-:Y:S02]  /*15a80*/  USHF.R.U32.HI UR4, URZ, UR15, UR11 ;  /* 0x0000000f3f047299 */ /* 0x000fe4000801160b */
        /* <DEDUP_REMOVED lines=8> */
[----:B------:R-:W-:Y:S01]  /*15b10*/  UIMAD.WIDE.U32 UR8, UR10, UR12, UR8 ;  /* 0x0000000c0a0872a5 */ /* 0x000fe2000f8e0008 */
[----:B----4-:R-:W-:Y:S01]  /*15b20*/  R2UR UR12, R3 ;  /* 0x00000000030c72ca */ /* 0x010fe200000e0000 */
[----:B------:R-:W-:Y:S01]  /*15b30*/  UIMAD UR10, UR10, UR13, UR4 ;  /* 0x0000000d0a0a72a4 */ /* 0x000fe2000f8e0204 */
[----:B------:R-:W-:Y:S01]  /*15b40*/  ULDC UR11, c[0x0][0x618] ;  /* 0x00018600000b7ab9 */ /* 0x000fe20000000800 */
[----:B------:R-:W-:Y:S02]  /*15b50*/  ULDC UR21, c[0x0][0x658] ;  /* 0x0001960000157ab9 */ /* 0x000fe40000000800 */
[----:B------:R-:W-:Y:S01]  /*15b60*/  UIADD3 UR9, UR9, UR10, URZ ;  /* 0x0000000a09097290 */ /* 0x000fe2000fffe03f */
[----:B------:R-:W-:Y:S01]  /*15b70*/  UMOV UR15, 0xffffffff ;  /* 0xffffffff000f7882 */ /* 0x000fe20000000000 */
[----:B------:R-:W-:Y:S01]  /*15b80*/  ULDC.64 UR4, c[0x0][0x640] ;  /* 0x0001900000047ab9 */ /* 0x000fe20000000a00 */
[----:B------:R-:W-:Y:S01]  /*15b90*/  USHF.L.U32 UR15, UR15, UR21, URZ ;  /* 0x000000150f0f7299 */ /* 0x000fe2000800063f */
[----:B------:R-:W-:Y:S01]  /*15ba0*/  ISETP.NE.U32.AND P0, PT, RZ, UR4, PT ;  /* 0x00000004ff007c0c */ /* 0x000fe2000bf05070 */
[----:B------:R-:W-:-:S02]  /*15bb0*/  USHF.R.U64 UR16, UR8, UR11, UR9 ;  /* 0x0000000b08107299 */ /* 0x000fc40008001209 */
[----:B------:R-:W-:Y:S01]  /*15bc0*/  USHF.R.U32.HI UR8, URZ, UR11, UR9 ;  /* 0x0000000b3f087299 */ /* 0x000fe20008011609 */
[----:B0-----:R-:W-:Y:S01]  /*15bd0*/  R2UR UR14, R0 ;  /* 0x00000000000e72ca */ /* 0x001fe200000e0000 */
[----:B------:R-:W-:Y:S01]  /*15be0*/  ULDC UR17, c[0x0][0x608] ;  /* 0x0001820000117ab9 */ /* 0x000fe20000000800 */
[----:B------:R-:W-:Y:S01]  /*15bf0*/  ULOP3.LUT UR42, URZ, UR15, URZ, 0x33, !UPT ;  /* 0x0000000f3f2a7292 */ /* 0x000fe2000f8e333f */
[----:B------:R-:W-:Y:S01]  /*15c00*/  ISETP.NE.AND.EX P0, PT, RZ, UR5, PT, P0 ;  /* 0x00000005ff007c0c */ /* 0x000fe2000bf05300 */
[----:B------:R-:W-:Y:S02]  /*15c10*/  USHF.R.U64 UR15, UR16, UR17, UR8 ;  /* 0x00000011100f7299 */ /* 0x000fe40008001208 */
[----:B------:R-:W-:Y:S02]  /*15c20*/  USHF.R.U32.HI UR8, URZ, UR17, UR8 ;  /* 0x000000113f087299 */ /* 0x000fe40008011608 */
[----:B------:R-:W-:Y:S02]  /*15c30*/  UIADD3 UR12, -UR12, URZ, URZ ;  /* 0x0000003f0c0c7290 */ /* 0x000fe4000fffe13f */
[----:B------:R-:W-:Y:S01]  /*15c40*/  USHF.R.U64 UR17, UR15, UR21, UR8 ;  /* 0x000000150f117299 */ /* 0x000fe20008001208 */
[----:B------:R-:W-:Y:S01]  /*15c50*/  UMOV UR19, 0x1 ;  /* 0x0000000100137882 */ /* 0x000fe20000000000 */
[----:B------:R-:W-:Y:S01]  /*15c60*/  ULDC UR13, c[0x0][0x144] ;  /* 0x00005100000d7ab9 */ /* 0x000fe20000000800 */
[----:B------:R-:W-:Y:S01]  /*15c70*/  ULDC UR7, c[0x0][0x600] ;  /* 0x0001800000077ab9 */ /* 0x000fe20000000800 */
[----:B------:R-:W-:-:S02]  /*15c80*/  USHF.L.U32 UR24, UR19, UR21, URZ ;  /* 0x0000001513187299 */ /* 0x000fc4000800063f */
[----:B------:R-:W-:Y:S02]  /*15c90*/  USHF.R.U32.HI UR8, URZ, UR21, UR8 ;  /* 0x000000153f087299 */ /* 0x000fe40008011608 */
[----:B------:R-:W-:Y:S02]  /*15ca0*/  UIMAD UR21, UR13, UR12, UR6 ;  /* 0x0000000c0d1572a4 */ /* 0x000fe4000f8e0206 */
[----:B------:R-:W-:Y:S02]  /*15cb0*/  UIADD3 UR20, UR7, -0x1, URZ ;  /* 0xffffffff07147890 */ /* 0x000fe4000fffe03f */
[----:B------:R-:W-:Y:S01]  /*15cc0*/  UIADD3 UR19, -UR14, URZ, URZ ;  /* 0x0000003f0e137290 */ /* 0x000fe2000fffe13f */
        /* <DEDUP_REMOVED lines=17> */
.L_x_539:
[----:B------:R-:W-:Y:S01]  /*15de0*/  UISETP.NE.AND UP0, UPT, UR38, URZ, UPT ;  /* 0x0000003f2600728c */ /* 0x000fe2000bf05270 */
[----:B------:R-:W-:Y:S01]  /*15df0*/  IMAD.MOV.U32 R0, RZ, RZ, 0x1 ;  /* 0x00000001ff007424 */ /* 0x000fe200078e00ff */
[----:B------:R-:W-:Y:S02]  /*15e00*/  USHF.R.U64 UR4, UR6, UR22, UR8 ;  /* 0x0000001606047299 */ /* 0x000fe40008001208 */
[----:B------:R-:W-:Y:S02]  /*15e10*/  ULOP3.LUT UR42, UR15, UR42, URZ, 0xc0, !UPT ;  /* 0x0000002a0f2a7292 */ /* 0x000fe4000f8ec03f */
[----:B------:R-:W-:Y:S02]  /*15e20*/  UIADD3 UR5, -UR4, URZ, URZ ;  /* 0x0000003f04057290 */ /* 0x000fe4000fffe13f */
[----:B------:R-:W-:Y:S02]  /*15e30*/  UIMAD UR42, UR24, UR4, UR42 ;  /* 0x00000004182a72a4 */ /* 0x000fe4000f8e022a */
[----:B------:R-:W-:-:S02]  /*15e40*/  ULOP3.LUT UR16, UR16, UR20, URZ, 0xc0, !UPT ;  /* 0x0000001410107292 */ /* 0x000fc4000f8ec03f */
[----:B------:R-:W-:Y:S02]  /*15e50*/  @UP0 UIMAD UR21, UR25, UR19, UR18 ;  /* 0x00000013191502a4 */ /* 0x000fe4000f8e0212 */
[----:B------:R-:W-:-:S03]  /*15e60*/  UIMAD UR4, UR5, UR23, UR17 ;  /* 0x00000017050472a4 */ /* 0x000fc6000f8e0211 */
[----:B------:R-:W-:Y:S01]  /*15e70*/  ULDC UR5, c[0x0][0x610] ;  /* 0x0001840000057ab9 */ /* 0x000fe20000000800 */
[----:B------:R-:W-:Y:S02]  /*15e80*/  UIMAD UR4, UR4, UR7, UR16 ;  /* 0x00000007040472a4 */ /* 0x000fe4000f8e0210 */
[----:B------:R-:W-:-:S04]  /*15e90*/  UIMAD UR42, UR42, UR5, UR21 ;  /* 0x000000052a2a72a4 */ /* 0x000fc8000f8e0215 */
[----:B------:R-:W-:Y:S02]  /*15ea0*/  USEL UR43, UR4, UR42, !UP0 ;  /* 0x0000002a042b7287 */ /* 0x000fe4000c000000 */
[----:B------:R-:W-:-:S12]  /*15eb0*/  USEL UR42, UR42, UR4, !UP0 ;  /* 0x000000042a2a7287 */ /* 0x000fd8000c000000 */
.L_x_537:
[----:B------:R-:W-:-:S13]  /*15ec0*/  LOP3.LUT P0, RZ, R0, 0xff, RZ, 0xc0, !PT ;  /* 0x000000ff00ff7812 */ /* 0x000fda000780c0ff */
[----:B------:R-:W-:Y:S05]  /*15ed0*/  @P0 BRA `(.L_x_540) ;  /* 0xfffffeb000a40947 */ /* 0x000fea000383ffff */
[----:B------:R-:W-:Y:S05]  /*15ee0*/  EXIT ;  /* 0x000000000000794d */ /* 0x000fea0003800000 */
.L_x_3:
[----:B------:R-:W2:Y:S01]  /*15ef0*/  LDL R5, [R1+0x204] ;  /* 0x0002040001057983 */ /* 0x000ea20000100800 */
[----:B------:R-:W-:-:S03]  /*15f00*/  ULDC.64 UR8, c[0x0][0x650] ;  /* 0x0001940000087ab9 */ /* 0x000fc60000000a00 */
[----:B------:R-:W3:Y:S01]  /*15f10*/  LDL R4, [R1+0x200] ;  /* 0x0002000001047983 */ /* 0x000ee20000100800 */
[----:B------:R-:W-:Y:S01]  /*15f20*/  PRMT R0, RZ, 0x7610, R0 ;  /* 0x00007610ff007816 */ /* 0x000fe20000000000 */
[----:B------:R-:W-:Y:S02]  /*15f30*/  IMAD.MOV.U32 R3, RZ, RZ, -0x1 ;  /* 0xffffffffff037424 */ /* 0x000fe400078e00ff */
[----:B------:R-:W-:Y:S02]  /*15f40*/  IMAD.MOV.U32 R2, RZ, RZ, -0x1 ;  /* 0xffffffffff027424 */ /* 0x000fe400078e00ff */
[----:B------:R-:W-:Y:S01]  /*15f50*/  IMAD.MOV.U32 R9, RZ, RZ, -0x1 ;  /* 0xffffffffff097424 */ /* 0x000fe200078e00ff */
[----:B--2---:R-:W-:-:S04]  /*15f60*/  ISETP.GE.U32.AND P0, PT, R5, UR8, PT ;  /* 0x0000000805007c0c */ /* 0x004fc8000bf06070 */
[----:B---3--:R-:W-:-:S13]  /*15f70*/  ISETP.GE.U32.AND.EX P0, PT, R4, UR9, PT, P0 ;  /* 0x0000000904007c0c */ /* 0x008fda000bf06100 */
[----:B------:R-:W-:Y:S05]  /*15f80*/  @P0 BRA `(.L_x_541) ;  /* 0x00000004008c0947 */ /* 0x000fea0003800000 */
[----:B------:R-:W-:Y:S01]  /*15f90*/  I2FP.F32.U32 R0, UR4 ;  /* 0x0000000400007c45 */ /* 0x000fe20008201000 */
[----:B0-----:R-:W-:Y:S01]  /*15fa0*/  ULDC.64 UR16, c[0x0][0x628] ;  /* 0x00018a0000107ab9 */ /* 0x001fe20000000a00 */
        /* <DEDUP_REMOVED lines=24> */
.L_x_542:
        /* <DEDUP_REMOVED lines=24> */
[----:B------:R-:W-:Y:S01]  /*162b0*/  UMOV UR19, 0x1 ;  /* 0x0000000100137882 */ /* 0x000fe20000000000 */
[----:B------:R-:W-:Y:S01]  /*162c0*/  ULDC UR20, c[0x0][0x608] ;  /* 0x0001820000147ab9 */ /* 0x000fe20000000800 */
[----:B------:R-:W-:Y:S01]  /*162d0*/  USHF.L.U32 UR26, UR19, UR23, URZ ;  /* 0x00000017131a7299 */ /* 0x000fe2000800063f */
[----:B------:R-:W-:Y:S01]  /*162e0*/  ISETP.NE.AND.EX P0, PT, RZ, UR9, PT, P0 ;  /* 0x00000009ff007c0c */ /* 0x000fe2000bf05300 */
[----:B------:R-:W-:Y:S02]  /*162f0*/  USHF.R.U64 UR19, UR18, UR20, UR11 ;  /* 0x0000001412137299 */ /* 0x000fe4000800120b */
[----:B------:R-:W-:Y:S02]  /*16300*/  USHF.R.U32.HI UR11, URZ, UR20, UR11 ;  /* 0x000000143f0b7299 */ /* 0x000fe4000801160b */
[----:B------:R-:W-:-:S02]  /*16310*/  UIADD3 UR15, -UR15, URZ, URZ ;  /* 0x0000003f0f0f7290 */ /* 0x000fc4000fffe13f */
[----:B------:R-:W-:Y:S01]  /*16320*/  USHF.R.U64 UR20, UR19, UR23, UR11 ;  /* 0x0000001713147299 */ /* 0x000fe2000800120b */
[----:B------:R-:W-:Y:S01]  /*16330*/  ULDC UR16, c[0x0][0x144] ;  /* 0x0000510000107ab9 */ /* 0x000fe20000000800 */
[----:B------:R-:W-:Y:S01]  /*16340*/  ULDC UR6, c[0x0][0x600] ;  /* 0x0001800000067ab9 */ /* 0x000fe20000000800 */
[----:B------:R-:W-:Y:S02]  /*16350*/  USHF.R.U32.HI UR11, URZ, UR23, UR11 ;  /* 0x000000173f0b7299 */ /* 0x000fe4000801160b */
[----:B------:R-:W-:Y:S02]  /*16360*/  UIMAD UR23, UR16, UR15, UR4 ;  /* 0x0000000f101772a4 */ /* 0x000fe4000f8e0204 */
[----:B------:R-:W-:Y:S02]  /*16370*/  UIADD3 UR22, UR6, -0x1, URZ ;  /* 0xffffffff06167890 */ /* 0x000fe4000fffe03f */
[----:B------:R-:W-:Y:S02]  /*16380*/  ULOP3.LUT UR27, URZ, UR13, URZ, 0x33, !UPT ;  /* 0x0000000d3f1b7292 */ /* 0x000fe4000f8e333f */
        /* <DEDUP_REMOVED lines=18> */
.L_x_543:
[----:B------:R-:W-:Y:S01]  /*164b0*/  UISETP.NE.AND UP0, UPT, UR38, URZ, UPT ;  /* 0x0000003f2600728c */ /* 0x000fe2000bf05270 */
[----:B------:R-:W-:Y:S01]  /*164c0*/  MOV R0, 0x1 ;  /* 0x0000000100007802 */ /* 0x000fe20000000f00 */
[----:B------:R-:W-:Y:S01]  /*164d0*/  USHF.R.U64 UR8, UR4, UR24, UR11 ;  /* 0x0000001804087299 */ /* 0x000fe2000800120b */
[----:B------:R-:W-:Y:S01]  /*164e0*/  IMAD.U32 R9, RZ, RZ, UR5 ;  /* 0x00000005ff097e24 */ /* 0x000fe2000f8e00ff */
[----:B------:R-:W-:Y:S02]  /*164f0*/  ULOP3.LUT UR4, UR19, UR27, URZ, 0xc0, !UPT ;  /* 0x0000001b13047292 */ /* 0x000fe4000f8ec03f */
[----:B------:R-:W-:Y:S02]  /*16500*/  ULOP3.LUT UR18, UR18, UR22, URZ, 0xc0, !UPT ;  /* 0x0000001612127292 */ /* 0x000fe4000f8ec03f */
[----:B------:R-:W-:-:S03]  /*16510*/  UIMAD UR4, UR26, UR8, UR4 ;  /* 0x000000081a0472a4 */ /* 0x000fc6000f8e0204 */
[----:B------:R-:W-:Y:S02]  /*16520*/  @UP0 UIMAD UR23, UR28, UR21, UR7 ;  /* 0x000000151c1702a4 */ /* 0x000fe4000f8e0207 */
[----:B------:R-:W-:-:S03]  /*16530*/  UIADD3 UR7, -UR8, URZ, URZ ;  /* 0x0000003f08077290 */ /* 0x000fc6000fffe13f */
[----:B------:R-:W-:Y:S01]  /*16540*/  ULDC UR8, c[0x0][0x610] ;  /* 0x0001840000087ab9 */ /* 0x000fe20000000800 */
[----:B------:R-:W-:Y:S02]  /*16550*/  UIMAD UR7, UR7, UR25, UR20 ;  /* 0x00000019070772a4 */ /* 0x000fe4000f8e0214 */
[----:B------:R-:W-:Y:S02]  /*16560*/  UIMAD UR4, UR4, UR8, UR23 ;  /* 0x00000008040472a4 */ /* 0x000fe4000f8e0217 */
[----:B------:R-:W-:-:S04]  /*16570*/  UIMAD UR7, UR7, UR6, UR18 ;  /* 0x00000006070772a4 */ /* 0x000fc8000f8e0212 */
[----:B------:R-:W-:Y:S02]  /*16580*/  USEL UR6, UR7, UR4, !UP0 ;  /* 0x0000000407067287 */ /* 0x000fe4000c000000 */
[----:B------:R-:W-:-:S04]  /*16590*/  USEL UR4, UR4, UR7, !UP0 ;  /* 0x0000000704047287 */ /* 0x000fc8000c000000 */
[----:B------:R-:W-:Y:S02]  /*165a0*/  IMAD.U32 R2, RZ, RZ, UR6 ;  /* 0x00000006ff027e24 */ /* 0x000fe4000f8e00ff */
[----:B------:R-:W-:-:S07]  /*165b0*/  IMAD.U32 R3, RZ, RZ, UR4 ;  /* 0x00000004ff037e24 */ /* 0x000fce000f8e00ff */
.L_x_541:
[----:B------:R-:W-:-:S08]  /*165c0*/  NOP ;  /* 0x0000000000007918 */ /* 0x000fd00000000000 */
[----:B0-----:R-:W0:-:S00]  /*165d0*/  USETMAXREG.DEALLOC.CTAPOOL 0x18 ;  /* 0x00000018000079c8 */ /* 0x001e0000080e0500 */
[----:B------:R-:W-:-:S13]  /*165e0*/  ISETP.NE.AND P0, PT, RZ, UR10, PT ;  /* 0x0000000aff007c0c */ /* 0x000fda000bf05270 */
[----:B------:R-:W-:Y:S05]  /*165f0*/  @P0 EXIT ;  /* 0x000000000000094d */ /* 0x000fea0003800000 */
[----:B0-----:R-:W-:Y:S01]  /*16600*/  LOP3.LUT P0, RZ, R0, 0xff, RZ, 0xc0, !PT ;  /* 0x000000ff00ff7812 */ /* 0x001fe2000780c0ff */
[----:B------:R-:W-:Y:S01]  /*16610*/  IMAD.MOV.U32 R0, RZ, RZ, 0x1 ;  /* 0x00000001ff007424 */ /* 0x000fe200078e00ff */
[----:B------:R-:W-:-:S11]  /*16620*/  MOV R6, RZ ;  /* 0x000000ff00067202 */ /* 0x000fd60000000f00 */
[----:B------:R-:W-:Y:S05]  /*16630*/  @!P0 BRA `(.L_x_544) ;  /* 0x0000000c00c08947 */ /* 0x000fea0003800000 */
[----:B------:R-:W0:Y:S01]  /*16640*/  S2R R4, SR_TID.X ;  /* 0x0000000000047919 */ /* 0x000e220000002100 */
[----:B------:R-:W-:Y:S01]  /*16650*/  ULDC UR5, c[0x0][0x28c] ;  /* 0x0000a30000057ab9 */ /* 0x000fe20000000800 */
[----:B------:R-:W-:Y:S01]  /*16660*/  ULDC UR14, c[0x0][0x658] ;  /* 0x00019600000e7ab9 */ /* 0x000fe20000000800 */
[----:B------:R-:W-:Y:S01]  /*16670*/  UMOV UR6, 0xffffffff ;  /* 0xffffffff00067882 */ /* 0x000fe20000000000 */
[----:B------:R-:W-:Y:S01]  /*16680*/  UIADD3 UR7, UR5, 0x1f, URZ ;  /* 0x0000001f05077890 */ /* 0x000fe2000fffe03f */
[----:B------:R-:W-:Y:S01]  /*16690*/  BSSY B0, `(.L_x_544) ;  /* 0x00000ea000007945 */ /* 0x000fe20003800000 */
[----:B------:R-:W-:Y:S01]  /*166a0*/  UMOV UR8, 0x1 ;  /* 0x0000000100087882 */ /* 0x000fe20000000000 */
[----:B------:R-:W-:Y:S01]  /*166b0*/  USHF.L.U32 UR6, UR6, UR14, URZ ;  /* 0x0000000e06067299 */ /* 0x000fe2000800063f */
[----:B------:R-:W-:Y:S01]  /*166c0*/  IMAD.MOV.U32 R8, RZ, RZ, 0x1 ;  /* 0x00000001ff087424 */ /* 0x000fe200078e00ff */
[----:B------:R-:W-:Y:S01]  /*166d0*/  USHF.L.U32 UR14, UR8, UR14, URZ ;  /* 0x0000000e080e7299 */ /* 0x000fe2000800063f */
[----:B------:R-:W-:Y:S01]  /*166e0*/  IMAD.MOV.U32 R0, RZ, RZ, 0x1 ;  /* 0x00000001ff007424 */ /* 0x000fe200078e00ff */
[----:B------:R-:W-:Y:S01]  /*166f0*/  USHF.R.S32.HI UR8, URZ, 0x1f, UR7 ;  /* 0x0000001f3f087899 */ /* 0x000fe20008011407 */
[----:B------:R-:W-:Y:S01]  /*16700*/  IMAD.MOV.U32 R6, RZ, RZ, RZ ;  /* 0x000000ffff067224 */ /* 0x000fe200078e00ff */
[----:B------:R-:W-:Y:S01]  /*16710*/  ULDC UR4, c[0x0][0xc] ;  /* 0x0000030000047ab9 */ /* 0x000fe20000000800 */
[----:B------:R-:W-:Y:S01]  /*16720*/  ULDC UR5, c[0x0][0x10] ;  /* 0x0000040000057ab9 */ /* 0x000fe20000000800 */
[----:B------:R-:W-:-:S02]  /*16730*/  ULEA.HI UR8, UR8, UR7, URZ, 0x5 ;  /* 0x0000000708087291 */ /* 0x000fc4000f8f283f */
[----:B------:R-:W-:Y:S02]  /*16740*/  UIMAD.WIDE.U32 UR4, UR4, UR5, URZ ;  /* 0x00000005040472a5 */ /* 0x000fe4000f8e003f */
[----:B------:R-:W-:Y:S02]  /*16750*/  ULOP3.LUT UR15, URZ, UR6, URZ, 0x33, !UPT ;  /* 0x000000063f0f7292 */ /* 0x000fe4000f8e333f */
[----:B------:R-:W-:Y:S01]  /*16760*/  USHF.R.S32.HI UR21, URZ, 0x5, UR8 ;  /* 0x000000053f157899 */ /* 0x000fe20008011408 */
[----:B------:R-:W-:Y:S01]  /*16770*/  ULDC UR6, c[0x0][0x14] ;  /* 0x0000050000067ab9 */ /* 0x000fe20000000800 */
[----:B------:R-:W-:Y:S01]  /*16780*/  ULDC UR13, c[0x0][0x600] ;  /* 0x00018000000d7ab9 */ /* 0x000fe20000000800 */
[----:B------:R-:W-:Y:S02]  /*16790*/  UIMAD.WIDE.U32 UR46, UR4, UR6, URZ ;  /* 0x00000006042e72a5 */ /* 0x000fe4000f8e003f */
[----:B------:R-:W-:Y:S02]  /*167a0*/  UIMAD UR22, UR5, UR6, URZ ;  /* 0x00000006051672a4 */ /* 0x000fe4000f8e023f */
[----:B------:R-:W-:-:S02]  /*167b0*/  ULOP3.LUT UR23, UR37, 0x2, URZ, 0xfc, !UPT ;  /* 0x0000000225177892 */ /* 0x000fc4000f8efc3f */
[----:B------:R-:W-:Y:S01]  /*167c0*/  UIADD3 UR13, UR13, -0x1, URZ ;  /* 0xffffffff0d0d7890 */ /* 0x000fe2000fffe03f */
[C---:B0-----:R-:W-:Y:S01]  /*167d0*/  LOP3.LUT P2, RZ, R4.reuse, 0x7f, RZ, 0xc0, !PT ;  /* 0x0000007f04ff7812 */ /* 0x041fe2000784c0ff */
[----:B------:R-:W-:Y:S01]  /*167e0*/  UIADD3 UR22, UR47, UR22, URZ ;  /* 0x000000162f167290 */ /* 0x000fe2000fffe03f */
[----:B------:R-:W-:Y:S01]  /*167f0*/  LOP3.LUT P0, RZ, R4, 0x1f, RZ, 0xc0, !PT ;  /* 0x0000001f04ff7812 */ /* 0x000fe2000780c0ff */
[----:B------:R-:W-:Y:S01]  /*16800*/  UIADD3 UR29, UR21, 0x1, URZ ;  /* 0x00000001151d7890 */ /* 0x000fe2000fffe03f */
[----:B------:R-:W-:Y:S02]  /*16810*/  ULDC.64 UR48, c[0x0][0x198] ;  /* 0x0000660000307ab9 */ /* 0x000fe40000000a00 */
[----:B------:R-:W-:-:S13]  /*16820*/  PLOP3.LUT P0, PT, P0, P2, PT, 0x8a, 0x0 ;  /* 0x000000000000781c */ /* 0x000fda0000705172 */
.L_x_556:
[----:B------:R-:W-:-:S03]  /*16830*/  UMOV UR4, 0xffffffff ;  /* 0xffffffff00047882 */ /* 0x000fc60000000000 */
[----:B------:R-:W-:Y:S05]  /*16840*/  BRA.DIV UR4, `(.L_x_545) ;  /* 0x0000001204987947 */ /* 0x000fea000b800000 */
[----:B------:R-:W-:-:S13]  /*16850*/  ELECT P6, URZ, PT ;  /* 0x00000000003f782f */ /* 0x000fda00038c0000 */
.L_x_570:
[----:B------:R-:W-:Y:S04]  /*16860*/  BSSY B1, `(.L_x_546) ;  /* 0x000004d000017945 */ /* 0x000fe80003800000 */
[----:B------:R-:W-:Y:S05]  /*16870*/  @!P6 BRA `(.L_x_547) ;  /* 0x00000004002ce947 */ /* 0x000fea0003800000 */
[----:B------:R-:W0:Y:S02]  /*16880*/  LDC R4, c[0x0][0x28c] ;  /* 0x0000a300ff047b82 */ /* 0x000e240000000800 */
[----:B0-----:R-:W-:-:S13]  /*16890*/  ISETP.GE.AND P1, PT, R4, 0x1, PT ;  /* 0x000000010400780c */ /* 0x001fda0003f26270 */
[----:B------:R-:W-:Y:S05]  /*168a0*/  @!P1 BRA `(.L_x_547) ;  /* 0x0000000400209947 */ /* 0x000fea0003800000 */
[----:B------:R-:W-:Y:S01]  /*168b0*/  IMAD.SHL.U32 R2, R2, 0x100, RZ ;  /* 0x0000010002027824 */ /* 0x000fe200078e00ff */
[----:B------:R-:W-:Y:S01]  /*168c0*/  SHF.L.U32 R3, R3, 0x8, RZ ;  /* 0x0000000803037819 */ /* 0x000fe200000006ff */
[----:B------:R-:W-:Y:S02]  /*168d0*/  IMAD.MOV.U32 R11, RZ, RZ, RZ ;  /* 0x000000ffff0b7224 */ /* 0x000fe400078e00ff */
[----:B------:R-:W-:Y:S01]  /*168e0*/  IMAD.U32 R12, RZ, RZ, UR29 ;  /* 0x0000001dff0c7e24 */ /* 0x000fe2000f8e00ff */
[C---:B------:R-:W-:Y:S01]  /*168f0*/  IADD3 R13, R2.reuse, 0x40, RZ ;  /* 0x00000040020d7810 */ /* 0x040fe20007ffe0ff */
[----:B------:R-:W-:Y:S02]  /*16900*/  IMAD.MOV.U32 R4, RZ, RZ, R0 ;  /* 0x000000ffff047224 */ /* 0x000fe400078e0000 */
[----:B------:R-:W-:Y:S02]  /*16910*/  IMAD.MOV.U32 R5, RZ, RZ, R6 ;  /* 0x000000ffff057224 */ /* 0x000fe400078e0006 */
[----:B------:R-:W-:-:S02]  /*16920*/  VIADD R14, R2, 0x80 ;  /* 0x00000080020e7836 */ /* 0x000fc40000000000 */
[----:B------:R-:W-:-:S07]  /*16930*/  VIADD R15, R2, 0xc0 ;  /* 0x000000c0020f7836 */ /* 0x000fce0000000000 */
.L_x_551:
[----:B------:R-:W0:Y:S01]  /*16940*/  S2R R10, SR_CgaCtaId ;  /* 0x00000000000a7919 */ /* 0x000e220000008800 */
[----:B------:R-:W-:-:S04]  /*16950*/  MOV R7, 0x400 ;  /* 0x0000040000077802 */ /* 0x000fc80000000f00 */
[----:B0-----:R-:W-:Y:S02]  /*16960*/  LEA R16, R10, R7, 0x18 ;  /* 0x000000070a107211 */ /* 0x001fe400078ec0ff */
[----:B------:R-:W-:-:S03]  /*16970*/  SHF.L.U32 R7, R4, 0x1f, RZ ;  /* 0x0000001f04077819 */ /* 0x000fc600000006ff */
[----:B------:R-:W-:-:S04]  /*16980*/  IMAD R10, R5, 0x8, R16 ;  /* 0x00000008050a7824 */ /* 0x000fc800078e0210 */
[----:B------:R-:W0:Y:S02]  /*16990*/  SYNCS.PHASECHK.TRANS64.TRYWAIT P1, [R10+URZ+0x38], R7 ;  /* 0x000038070a0075a7 */ /* 0x000e24000802017f */
[----:B0-----:R-:W-:Y:S05]  /*169a0*/  @!P1 BRA `(.L_x_548) ;  /* 0x0000001000609947 */ /* 0x001fea0003800000 */
.L_x_571:
[----:B0-----:R-:W0:Y:S01]  /*169b0*/  @!P2 LDC R7, c[0x0][0x500] ;  /* 0x00014000ff07ab82 */ /* 0x001e220000000800 */
[----:B------:R-:W-:-:S04]  /*169c0*/  UPRMT UR4, UR23, 0x9910, URZ ;  /* 0x0000991017047896 */ /* 0x000fc8000800003f */
[----:B------:R-:W-:-:S06]  /*169d0*/  UISETP.NE.AND UP0, UPT, UR4, 0x2, UPT ;  /* 0x000000020400788c */ /* 0x000fcc000bf05270 */
[----:B------:R-:W-:Y:S01]  /*169e0*/  PLOP3.LUT P1, PT, PT, PT, UP0, 0x80, 0x0 ;  /* 0x000000000000781c */ /* 0x000fe20003f2f008 */
[----:B0-----:R0:W-:-:S12]  /*169f0*/  @!P2 SYNCS.ARRIVE.TRANS64 RZ, [R10+URZ], R7 ;  /* 0x000000070affa9a7 */ /* 0x0011d8000800003f */
[----:B------:R-:W-:Y:S05]  /*16a00*/  @P1 BRA `(.L_x_549) ;  /* 0x0000000000041947 */ /* 0x000fea0003800000 */
[----:B------:R-:W-:Y:S01]  /*16a10*/  BPT.TRAP 0x1 ;  /* 0x000000040000795c */ /* 0x000fe20000300000 */
.L_x_549:
[----:B------:R-:W-:Y:S05]  /*16a20*/  @P0 BRA `(.L_x_550) ;  /* 0x0000000000040947 */ /* 0x000fea0003800000 */
[----:B------:R-:W-:Y:S01]  /*16a30*/  BPT.TRAP 0x1 ;  /* 0x000000040000795c */ /* 0x000fe20000300000 */
.L_x_550:
[----:B------:R-:W-:Y:S01]  /*16a40*/  IMAD R16, R5, 0x4000, R16 ;  /* 0x0000400005107824 */ /* 0x000fe200078e0210 */
[----:B------:R-:W-:Y:S01]  /*16a50*/  R2UR UR43, R11 ;  /* 0x000000000b2b72ca */ /* 0x000fe200000e0000 */
[----:B------:R-:W-:Y:S01]  /*16a60*/  UIADD3 UR30, UP0, UR48, 0xf0, URZ ;  /* 0x000000f0301e7890 */ /* 0x000fe2000ff1e03f */
[----:B------:R-:W-:Y:S01]  /*16a70*/  R2UR UR9, R10 ;  /* 0x000000000a0972ca */ /* 0x000fe200000e0000 */
[----:B------:R-:W-:Y:S01]  /*16a80*/  VIADD R12, R12, 0xffffffff ;  /* 0xffffffff0c0c7836 */ /* 0x000fe20000000000 */
[----:B------:R-:W-:Y:S01]  /*16a90*/  R2UR UR16, R16 ;  /* 0x00000000101072ca */ /* 0x000fe200000e0000 */
[----:B------:R-:W-:Y:S01]  /*16aa0*/  UIADD3 UR6, UP1, UR48, 0x1f0, URZ ;  /* 0x000001f030067890 */ /* 0x000fe2000ff3e03f */
[----:B------:R-:W-:Y:S01]  /*16ab0*/  R2UR UR12, R9 ;  /* 0x00000000090c72ca */ /* 0x000fe200000e0000 */
[----:B------:R-:W-:Y:S01]  /*16ac0*/  UIADD3.X UR31, URZ, UR49, URZ, UP0, !UPT ;  /* 0x000000313f1f7290 */ /* 0x000fe200087fe43f */
[----:B------:R-:W-:Y:S01]  /*16ad0*/  R2UR UR11, R3 ;  /* 0x00000000030b72ca */ /* 0x000fe200000e0000 */
[----:B------:R-:W-:Y:S01]  /*16ae0*/  UIADD3.X UR7, URZ, UR49, URZ, UP1, !UPT ;  /* 0x000000313f077290 */ /* 0x000fe20008ffe43f */
[----:B------:R-:W-:Y:S01]  /*16af0*/  R2UR UR42, R2 ;  /* 0x00000000022a72ca */ /* 0x000fe200000e0000 */
[----:B------:R-:W-:Y:S01]  /*16b00*/  UMOV UR4, 0x0 ;  /* 0x0000000000047882 */ /* 0x000fe20000000000 */
[----:B------:R-:W-:Y:S01]  /*16b10*/  R2UR UR34, R13 ;  /* 0x000000000d2272ca */ /* 0x000fe200000e0000 */
[----:B------:R-:W-:Y:S01]  /*16b20*/  UMOV UR5, 0x10000000 ;  /* 0x1000000000057882 */ /* 0x000fe20000000000 */
[----:B------:R-:W-:Y:S01]  /*16b30*/  R2UR UR26, R14 ;  /* 0x000000000e1a72ca */ /* 0x000fe200000e0000 */
[----:B------:R-:W-:Y:S01]  /*16b40*/  UMOV UR10, UR43 ;  /* 0x0000002b000a7c82 */ /* 0x000fe20008000000 */
[----:B------:R-:W-:Y:S01]  /*16b50*/  R2UR UR18, R15 ;  /* 0x000000000f1272ca */ /* 0x000fe200000e0000 */
[----:B------:R-:W-:Y:S01]  /*16b60*/  UIADD3 UR8, UR16, 0x180, URZ ;  /* 0x0000018010087890 */ /* 0x000fe2000fffe03f */
[----:B------:R-:W-:Y:S01]  /*16b70*/  ISETP.GT.AND P3, PT, R12, 0x1, PT ;  /* 0x000000010c00780c */ /* 0x000fe20003f64270 */
[----:B------:R-:W-:Y:S01]  /*16b80*/  UIADD3 UR40, UR16, 0x1c180, URZ ;  /* 0x0001c18010287890 */ /* 0x000fe2000fffe03f */
[----:B------:R-:W-:Y:S01]  /*16b90*/  IADD3 R5, R5, 0x1, RZ ;  /* 0x0000000105057810 */ /* 0x000fe20007ffe0ff */
[----:B------:R-:W-:Y:S01]  /*16ba0*/  UIADD3 UR32, UR16, 0x1d180, URZ ;  /* 0x0001d18010207890 */ /* 0x000fe2000fffe03f */
[----:B------:R-:W-:Y:S01]  /*16bb0*/  VIADD R11, R11, 0x20 ;  /* 0x000000200b0b7836 */ /* 0x000fe20000000000 */
[----:B------:R-:W-:Y:S01]  /*16bc0*/  UIADD3 UR24, UR16, 0x1e180, URZ ;  /* 0x0001e18010187890 */ /* 0x000fe2000fffe03f */
[----:B------:R-:W-:Y:S01]  /*16bd0*/  ISETP.NE.AND P1, PT, R5, 0x7, PT ;  /* 0x000000070500780c */ /* 0x000fe20003f25270 */
[----:B------:R-:W-:Y:S01]  /*16be0*/  UIADD3 UR16, UR16, 0x1f180, URZ ;  /* 0x0001f18010107890 */ /* 0x000fe2000fffe03f */
[----:B------:R1:W-:Y:S01]  /*16bf0*/  UTMALDG.3D [UR8], [UR30], desc[UR4] ;  /* 0x000004081e0075b4 */ /* 0x0003e20008011000 */
[----:B------:R-:W-:Y:S01]  /*16c00*/  UMOV UR41, UR9 ;  /* 0x0000000900297c82 */ /* 0x000fe20008000000 */
[----:B------:R-:W-:Y:S01]  /*16c10*/  UMOV UR44, UR12 ;  /* 0x0000000c002c7c82 */ /* 0x000fe20008000000 */
[----:B------:R-:W-:Y:S01]  /*16c20*/  UMOV UR33, UR9 ;  /* 0x0000000900217c82 */ /* 0x000fe20008000000 */
[----:B------:R-:W-:Y:S01]  /*16c30*/  UMOV UR35, UR43 ;  /* 0x0000002b00237c82 */ /* 0x000fe20008000000 */
[----:B------:R-:W-:Y:S01]  /*16c40*/  UMOV UR36, UR12 ;  /* 0x0000000c00247c82 */ /* 0x000fe20008000000 */
[----:B------:R-:W-:Y:S01]  /*16c50*/  UMOV UR25, UR9 ;  /* 0x0000000900197c82 */ /* 0x000fe20008000000 */
[----:B------:R-:W-:Y:S01]  /*16c60*/  UMOV UR27, UR43 ;  /* 0x0000002b001b7c82 */ /* 0x000fe20008000000 */
[----:B------:R1:W-:Y:S01]  /*16c70*/  UTMALDG.3D [UR40], [UR6], desc[UR4] ;  /* 0x00000428060075b4 */ /* 0x0003e20008011000 */
[----:B------:R-:W-:Y:S01]  /*16c80*/  UMOV UR28, UR12 ;  /* 0x0000000c001c7c82 */ /* 0x000fe20008000000 */
[----:B------:R-:W-:Y:S01]  /*16c90*/  UMOV UR17, UR9 ;  /* 0x0000000900117c82 */ /* 0x000fe20008000000 */
[----:B------:R-:W-:Y:S01]  /*16ca0*/  UMOV UR19, UR43 ;  /* 0x0000002b00137c82 */ /* 0x000fe20008000000 */
[----:B------:R-:W-:Y:S01]  /*16cb0*/  UMOV UR20, UR12 ;  /* 0x0000000c00147c82 */ /* 0x000fe20008000000 */
[----:B0-----:R-:W-:-:S02]  /*16cc0*/  SEL R7, RZ, 0x1, P1 ;  /* 0x00000001ff077807 */ /* 0x001fc40000800000 */
[----:B------:R-:W-:Y:S01]  /*16cd0*/  SEL R5, R5, RZ, P1 ;  /* 0x000000ff05057207 */ /* 0x000fe20000800000 */
[----:B------:R1:W-:Y:S01]  /*16ce0*/  UTMALDG.3D [UR32], [UR6], desc[UR4] ;  /* 0x00000420060075b4 */ /* 0x0003e20008011000 */
[----:B------:R-:W-:Y:S01]  /*16cf0*/  LOP3.LUT R4, R4, R7, RZ, 0x3c, !PT ;  /* 0x0000000704047212 */ /* 0x000fe200078e3cff */
[----:B------:R1:W-:Y:S01]  /*16d00*/  UTMALDG.3D [UR24], [UR6], desc[UR4] ;  /* 0x00000418060075b4 */ /* 0x0003e20008011000 */
[----:B------:R1:W-:Y:S02]  /*16d10*/  UTMALDG.3D [UR16], [UR6], desc[UR4] ;  /* 0x00000410060075b4 */ /* 0x0003e40008011000 */
[----:B-1----:R-:W-:Y:S05]  /*16d20*/  @P3 BRA `(.L_x_551) ;  /* 0xfffffffc00043947 */ /* 0x002fea000383ffff */
.L_x_547:
[----:B------:R-:W-:Y:S05]  /*16d30*/  BSYNC B1 ;  /* 0x0000000000017941 */ /* 0x000fea0003800000 */
.L_x_546:
[----:B------:R-:W2:Y:S01]  /*16d40*/  LDL.LU R17, [R1+0x200] ;  /* 0x0002000001117983 */ /* 0x000ea20000300800 */
[----:B------:R-:W-:Y:S01]  /*16d50*/  LOP3.LUT P3, RZ, R8, 0xff, RZ, 0xc0, !PT ;  /* 0x000000ff08ff7812 */ /* 0x000fe2000786c0ff */
[----:B------:R-:W-:Y:S01]  /*16d60*/  VIADD R6, R6, UR21 ;  /* 0x0000001506067c36 */ /* 0x000fe20008000000 */
[----:B------:R-:W-:Y:S01]  /*16d70*/  ULDC.64 UR4, c[0x0][0x650] ;  /* 0x0001940000047ab9 */ /* 0x000fe20000000a00 */
[----:B------:R-:W3:Y:S01]  /*16d80*/  LDL.LU R16, [R1+0x204] ;  /* 0x0002040001107983 */ /* 0x000ee20000300800 */
[----:B------:R-:W-:Y:S01]  /*16d90*/  UISETP.GE.U32.AND UP0, UPT, UR21, 0x7, UPT ;  /* 0x000000071500788c */ /* 0x000fe2000bf06070 */
[C---:B------:R-:W-:Y:S01]  /*16da0*/  IMAD.WIDE.U32 R2, R6.reuse, 0x24924925, RZ ;  /* 0x2492492506027825 */ /* 0x040fe200078e00ff */
[C---:B------:R-:W-:Y:S01]  /*16db0*/  ISETP.GT.U32.AND P1, PT, R6.reuse, 0x6, PT ;  /* 0x000000060600780c */ /* 0x040fe20003f24070 */
[----:B------:R-:W-:Y:S01]  /*16dc0*/  BSSY B1, `(.L_x_552) ;  /* 0x0000074000017945 */ /* 0x000fe20003800000 */
[----:B------:R-:W-:Y:S01]  /*16dd0*/  PRMT R8, RZ, 0x7610, R8 ;  /* 0x00007610ff087816 */ /* 0x000fe20000000008 */
[----:B------:R-:W-:-:S02]  /*16de0*/  IMAD.IADD R2, R6, 0x1, -R3 ;  /* 0x0000000106027824 */ /* 0x000fc400078e0a03 */
[----:B------:R-:W-:Y:S02]  /*16df0*/  IMAD.MOV.U32 R9, RZ, RZ, -0x1 ;  /* 0xffffffffff097424 */ /* 0x000fe400078e00ff */
[----:B------:R-:W0:Y:S01]  /*16e00*/  @P3 S2R R4, SR_CgaCtaId ;  /* 0x0000000000043919 */ /* 0x000e220000008800 */
[----:B------:R-:W-:Y:S02]  /*16e10*/  LEA.HI R2, R2, R3, RZ, 0x1f ;  /* 0x0000000302027211 */ /* 0x000fe400078ff8ff */
[----:B------:R-:W-:-:S04]  /*16e20*/  @P3 MOV R3, 0x400 ;  /* 0x0000040000033802 */ /* 0x000fc80000000f00 */
[----:B0-----:R-:W-:Y:S02]  /*16e30*/  @P3 LEA R3, R4, R3, 0x18 ;  /* 0x0000000304033211 */ /* 0x001fe400078ec0ff */
[----:B------:R-:W-:Y:S02]  /*16e40*/  MOV R4, UR21 ;  /* 0x0000001500047c02 */ /* 0x000fe40008000f00 */
[----:B------:R0:W-:Y:S01]  /*16e50*/  @P3 SYNCS.ARRIVE.TRANS64.A1T0 RZ, [R3+URZ+0x88], RZ ;  /* 0x000088ff03ff39a7 */ /* 0x0001e2000810003f */
[----:B------:R-:W-:Y:S02]  /*16e60*/  PLOP3.LUT P3, PT, PT, PT, UP0, 0x80, 0x0 ;  /* 0x000000000000781c */ /* 0x000fe40003f6f008 */
[----:B------:R-:W-:Y:S02]  /*16e70*/  ISETP.LT.U32.AND P1, PT, R4, 0x7, P1 ;  /* 0x000000070400780c */ /* 0x000fe40000f21070 */
[----:B------:R-:W-:Y:S02]  /*16e80*/  PRMT R4, RZ, 0x7610, R4 ;  /* 0x00007610ff047816 */ /* 0x000fe40000000004 */
[----:B0-----:R-:W-:-:S04]  /*16e90*/  SEL R3, RZ, 0x1, !P1 ;  /* 0x00000001ff037807 */ /* 0x001fc80004800000 */
[----:B------:R-:W-:Y:S02]  /*16ea0*/  LOP3.LUT R0, R0, R3, RZ, 0x3c, !PT ;  /* 0x0000000300007212 */ /* 0x000fe400078e3cff */
[----:B------:R-:W-:Y:S01]  /*16eb0*/  SHF.R.U32.HI R3, RZ, 0x2, R2 ;  /* 0x00000002ff037819 */ /* 0x000fe20000011602 */
[----:B------:R-:W-:-:S03]  /*16ec0*/  IMAD.MOV.U32 R2, RZ, RZ, -0x1 ;  /* 0xffffffffff027424 */ /* 0x000fc600078e00ff */
[----:B------:R-:W-:Y:S01]  /*16ed0*/  @P3 LOP3.LUT R0, R0, 0x1, R3, 0x78, !PT ;  /* 0x0000000100003812 */ /* 0x000fe200078e7803 */
[----:B------:R-:W-:Y:S02]  /*16ee0*/  IMAD R6, R3, -0x7, R6 ;  /* 0xfffffff903067824 */ /* 0x000fe400078e0206 */
[----:B------:R-:W-:Y:S01]  /*16ef0*/  IMAD.MOV.U32 R3, RZ, RZ, -0x1 ;  /* 0xffffffffff037424 */ /* 0x000fe200078e00ff */
[----:B---3--:R-:W-:-:S04]  /*16f00*/  IADD3 R16, P1, R16, UR46, RZ ;  /* 0x0000002e10107c10 */ /* 0x008fc8000ff3e0ff */
[----:B--2---:R-:W-:Y:S01]  /*16f10*/  IADD3.X R17, R17, UR22, RZ, P1, !PT ;  /* 0x0000001611117c10 */ /* 0x004fe20008ffe4ff */
[----:B------:R0:W-:Y:S01]  /*16f20*/  STL [R1+0x204], R16 ;  /* 0x0002041001007387 */ /* 0x0001e20000100800 */
[----:B------:R-:W-:-:S03]  /*16f30*/  ISETP.GE.U32.AND P1, PT, R16, UR4, PT ;  /* 0x0000000410007c0c */ /* 0x000fc6000bf26070 */
[----:B------:R0:W-:Y:S01]  /*16f40*/  STL [R1+0x200], R17 ;  /* 0x0002001101007387 */ /* 0x0001e20000100800 */
[----:B------:R-:W-:-:S13]  /*16f50*/  ISETP.GE.U32.AND.EX P1, PT, R17, UR5, PT, P1 ;  /* 0x0000000511007c0c */ /* 0x000fda000bf26110 */
[----:B0-----:R-:W-:Y:S05]  /*16f60*/  @P1 BRA `(.L_x_553) ;  /* 0x0000000400641947 */ /* 0x001fea0003800000 */
[----:B------:R-:W0:Y:S01]  /*16f70*/  S2R R7, SR_CTAID.X ;  /* 0x0000000000077919 */ /* 0x000e220000002500 */
[----:B------:R-:W-:Y:S01]  /*16f80*/  ULDC UR4, c[0x0][0x150] ;  /* 0x0000540000047ab9 */ /* 0x000fe20000000800 */
[----:B------:R-:W1:Y:S01]  /*16f90*/  LDC R4, c[0x0][0x144] ;  /* 0x00005100ff047b82 */ /* 0x000e620000000800 */
[----:B------:R-:W-:Y:S01]  /*16fa0*/  UISETP.NE.AND UP0, UPT, UR38, URZ, UPT ;  /* 0x0000003f2600728c */ /* 0x000fe2000bf05270 */
[----:B------:R-:W2:Y:S01]  /*16fb0*/  S2R R5, SR_CTAID.Y ;  /* 0x0000000000057919 */ /* 0x000ea20000002600 */
[----:B------:R-:W-:-:S04]  /*16fc0*/  ULDC UR7, c[0x0][0x630] ;  /* 0x00018c0000077ab9 */ /* 0x000fc80000000800 */
[----:B------:R-:W-:Y:S01]  /*16fd0*/  PLOP3.LUT P1, PT, PT, PT, UP0, 0x80, 0x0 ;  /* 0x000000000000781c */ /* 0x000fe20003f2f008 */
[----:B------:R-:W3:Y:S01]  /*16fe0*/  LDC R10, c[0x0][0x148] ;  /* 0x00005200ff0a7b82 */ /* 0x000ee20000000800 */
[----:B0-----:R-:W-:Y:S02]  /*16ff0*/  I2FP.F32.U32 R2, R7 ;  /* 0x0000000700027245 */ /* 0x001fe40000201000 */
[----:B--2---:R-:W-:-:S03]  /*17000*/  I2FP.F32.U32 R3, R5 ;  /* 0x0000000500037245 */ /* 0x004fc60000201000 */
[----:B------:R-:W-:Y:S01]  /*17010*/  FMUL R2, R2, UR4 ;  /* 0x0000000402027c20 */ /* 0x000fe20008400000 */
[----:B------:R-:W-:Y:S02]  /*17020*/  ULDC UR4, c[0x0][0x154] ;  /* 0x0000550000047ab9 */ /* 0x000fe40000000800 */
[----:B------:R-:W-:Y:S01]  /*17030*/  FMUL R9, R3, UR4 ;  /* 0x0000000403097c20 */ /* 0x000fe20008400000 */
[----:B------:R-:W-:Y:S02]  /*17040*/  ULDC.64 UR4, c[0x0][0x628] ;  /* 0x00018a0000047ab9 */ /* 0x000fe40000000a00 */
[----:B------:R-:W0:Y:S08]  /*17050*/  F2I.U32.TRUNC.NTZ R2, R2 ;  /* 0x0000000200027305 */ /* 0x000e30000020f000 */
[----:B------:R-:W2:Y:S01]  /*17060*/  F2I.U32.TRUNC.NTZ R9, R9 ;  /* 0x0000000900097305 */ /* 0x000ea2000020f000 */
[----:B0-----:R-:W-:-:S02]  /*17070*/  IMAD.MOV R3, RZ, RZ, -R2 ;  /* 0x000000ffff037224 */ /* 0x001fc400078e0a02 */
[----:B------:R-:W-:Y:S02]  /*17080*/  IMAD.MOV.U32 R2, RZ, RZ, R16 ;  /* 0x000000ffff027224 */ /* 0x000fe400078e0010 */
[----:B-1----:R-:W-:Y:S01]  /*17090*/  IMAD R7, R4, R3, R7 ;  /* 0x0000000304077224 */ /* 0x002fe200078e0207 */
[----:B--2---:R-:W-:-:S05]  /*170a0*/  IADD3 R3, -R9, RZ, RZ ;  /* 0x000000ff09037210 */ /* 0x004fca0007ffe1ff */
[----:B---3--:R-:W-:Y:S01]  /*170b0*/  @P1 IMAD R7, R10, R3, R5 ;  /* 0x000000030a071224 */ /* 0x008fe200078e0205 */
[----:B------:R-:W-:Y:S01]  /*170c0*/  ISETP.NE.U32.AND P1, PT, RZ, UR4, PT ;  /* 0x00000004ff007c0c */ /* 0x000fe2000bf25070 */
[----:B------:R-:W-:-:S03]  /*170d0*/  IMAD.MOV.U32 R3, RZ, RZ, R17 ;  /* 0x000000ffff037224 */ /* 0x000fc600078e0011 */
[----:B------:R-:W-:-:S13]  /*170e0*/  ISETP.NE.AND.EX P1, PT, RZ, UR5, PT, P1 ;  /* 0x00000005ff007c0c */ /* 0x000fda000bf25310 */
[----:B------:R-:W-:Y:S05]  /*170f0*/  @!P1 BRA `(.L_x_554) ;  /* 0x0000000000289947 */ /* 0x000fea0003800000 */
[----:B------:R-:W-:Y:S02]  /*17100*/  ULDC UR6, c[0x0][0x634] ;  /* 0x00018d0000067ab9 */ /* 0x000fe40000000800 */
[----:B------:R-:W-:-:S05]  /*17110*/  IADD3 R3, P1, R16, UR6, RZ ;  /* 0x0000000610037c10 */ /* 0x000fca000ff3e0ff */
[----:B------:R-:W-:-:S04]  /*17120*/  IMAD.X R9, RZ, RZ, R17, P1 ;  /* 0x000000ffff097224 */ /* 0x000fc800008e0611 */
[----:B------:R-:W-:-:S04]  /*17130*/  IMAD.WIDE.U32 R4, R9, UR4, RZ ;  /* 0x0000000409047c25 */ /* 0x000fc8000f8e00ff */
[----:B------:R-:W-:-:S04]  /*17140*/  IMAD.WIDE.U32 R4, P1, R3, UR5, R4 ;  /* 0x0000000503047c25 */ /* 0x000fc8000f820004 */
[----:B------:R-:W-:Y:S01]  /*17150*/  IMAD.WIDE.U32 R2, R3, UR4, RZ ;  /* 0x0000000403027c25 */ /* 0x000fe2000f8e00ff */
[----:B------:R-:W-:-:S04]  /*17160*/  MOV R2, R5 ;  /* 0x0000000500027202 */ /* 0x000fc80000000f00 */
[----:B------:R-:W-:Y:S01]  /*17170*/  IADD3 RZ, P3, R3, R4, RZ ;  /* 0x0000000403ff7210 */ /* 0x000fe20007f7e0ff */
[----:B------:R-:W-:-:S04]  /*17180*/  IMAD.X R3, RZ, RZ, RZ, P1 ;  /* 0x000000ffff037224 */ /* 0x000fc800008e06ff */
[----:B------:R-:W-:-:S08]  /*17190*/  IMAD.WIDE.U32.X R2, R9, UR5, R2, P3 ;  /* 0x0000000509027c25 */ /* 0x000fd000098e0402 */
.L_x_554:
[--C-:B------:R-:W-:Y:S01]  /*171a0*/  SHF.R.U64 R9, R2, UR7, R3.reuse ;  /* 0x0000000702097c19 */ /* 0x100fe20008001203 */
[----:B------:R-:W-:Y:S01]  /*171b0*/  ULDC.64 UR4, c[0x0][0x620] ;  /* 0x0001880000047ab9 */ /* 0x000fe20000000a00 */
[----:B------:R-:W-:Y:S01]  /*171c0*/  SHF.R.U32.HI R2, RZ, UR7, R3 ;  /* 0x00000007ff027c19 */ /* 0x000fe20008011603 */
[----:B------:R-:W-:Y:S01]  /*171d0*/  IMAD.MOV.U32 R3, RZ, RZ, R17 ;  /* 0x000000ffff037224 */ /* 0x000fe200078e0011 */
[----:B------:R-:W-:Y:S01]  /*171e0*/  IADD3 R11, P1, RZ, -R9, RZ ;  /* 0x80000009ff0b7210 */ /* 0x000fe20007f3e0ff */
[----:B------:R-:W-:-:S04]  /*171f0*/  ULDC.64 UR6, c[0x0][0x640] ;  /* 0x0001900000067ab9 */ /* 0x000fc80000000a00 */
[----:B------:R-:W-:Y:S01]  /*17200*/  IMAD.X R2, RZ, RZ, ~R2, P1 ;  /* 0x000000ffff027224 */ /* 0x000fe200008e0e02 */
[----:B------:R-:W-:-:S03]  /*17210*/  ISETP.NE.U32.AND P1, PT, RZ, UR6, PT ;  /* 0x00000006ff007c0c */ /* 0x000fc6000bf25070 */
[----:B------:R-:W-:Y:S01]  /*17220*/  IMAD R2, R2, UR4, RZ ;  /* 0x0000000402027c24 */ /* 0x000fe2000f8e02ff */
[----:B------:R-:W-:-:S03]  /*17230*/  ISETP.NE.AND.EX P1, PT, RZ, UR7, PT, P1 ;  /* 0x00000007ff007c0c */ /* 0x000fc6000bf25310 */
[----:B------:R-:W-:Y:S02]  /*17240*/  IMAD R5, R11, UR5, R2 ;  /* 0x000000050b057c24 */ /* 0x000fe4000f8e0202 */
[----:B------:R-:W-:-:S04]  /*17250*/  IMAD.MOV.U32 R2, RZ, RZ, R16 ;  /* 0x000000ffff027224 */ /* 0x000fc800078e0010 */
[----:B------:R-:W-:Y:S01]  /*17260*/  IMAD.WIDE.U32 R2, R11, UR4, R2 ;  /* 0x000000040b027c25 */ /* 0x000fe2000f8e0002 */
[----:B------:R-:W-:-:S03]  /*17270*/  ULDC UR4, c[0x0][0x618] ;  /* 0x0001860000047ab9 */ /* 0x000fc60000000800 */
[----:B------:R-:W-:-:S05]  /*17280*/  IMAD.IADD R3, R3, 0x1, R5 ;  /* 0x0000000103037824 */ /* 0x000fca00078e0205 */
[--C-:B------:R-:W-:Y:S02]  /*17290*/  SHF.R.U64 R10, R2, UR4, R3.reuse ;  /* 0x00000004020a7c19 */ /* 0x100fe40008001203 */
[----:B------:R-:W-:Y:S01]  /*172a0*/  SHF.R.U32.HI R3, RZ, UR4, R3 ;  /* 0x00000004ff037c19 */ /* 0x000fe20008011603 */
[----:B------:R-:W-:-:S03]  /*172b0*/  ULDC UR4, c[0x0][0x608] ;  /* 0x0001820000047ab9 */ /* 0x000fc60000000800 */
[--C-:B------:R-:W-:Y:S02]  /*172c0*/  SHF.R.U64 R12, R10, UR4, R3.reuse ;  /* 0x000000040a0c7c19 */ /* 0x100fe40008001203 */
[----:B------:R-:W-:Y:S01]  /*172d0*/  SHF.R.U32.HI R3, RZ, UR4, R3 ;  /* 0x00000004ff037c19 */ /* 0x000fe20008011603 */
[----:B------:R-:W-:-:S03]  /*172e0*/  ULDC UR4, c[0x0][0x658] ;  /* 0x0001960000047ab9 */ /* 0x000fc60000000800 */
[--C-:B------:R-:W-:Y:S02]  /*172f0*/  SHF.R.U32.HI R13, RZ, UR4, R3.reuse ;  /* 0x00000004ff0d7c19 */ /* 0x100fe40008011603 */
[----:B------:R-:W-:-:S03]  /*17300*/  SHF.R.U64 R11, R12, UR4, R3 ;  /* 0x000000040c0b7c19 */ /* 0x000fc60008001203 */
[----:B------:R-:W-:Y:S01]  /*17310*/  IMAD.MOV.U32 R3, RZ, RZ, R13 ;  /* 0x000000ffff037224 */ /* 0x000fe200078e000d */
[----:B------:R-:W-:Y:S01]  /*17320*/  MOV R2, R11 ;  /* 0x0000000b00027202 */ /* 0x000fe20000000f00 */
[----:B------:R-:W-:Y:S06]  /*17330*/  @!P1 BRA `(.L_x_555) ;  /* 0x0000000000289947 */ /* 0x000fec0003800000 */
[----:B------:R-:W-:Y:S02]  /*17340*/  ULDC UR4, c[0x0][0x64c] ;  /* 0x0001930000047ab9 */ /* 0x000fe40000000800 */
[----:B------:R-:W-:-:S05]  /*17350*/  IADD3 R3, P1, R11, UR4, RZ ;  /* 0x000000040b037c10 */ /* 0x000fca000ff3e0ff */
[----:B------:R-:W-:-:S04]  /*17360*/  IMAD.X R13, RZ, RZ, R13, P1 ;  /* 0x000000ffff0d7224 */ /* 0x000fc800008e060d */
[----:B------:R-:W-:-:S04]  /*17370*/  IMAD.WIDE.U32 R4, R13, UR6, RZ ;  /* 0x000000060d047c25 */ /* 0x000fc8000f8e00ff */
[----:B------:R-:W-:-:S04]  /*17380*/  IMAD.WIDE.U32 R4, P1, R3, UR7, R4 ;  /* 0x0000000703047c25 */ /* 0x000fc8000f820004 */
[----:B------:R-:W-:-:S04]  /*17390*/  IMAD.WIDE.U32 R2, R3, UR6, RZ ;  /* 0x0000000603027c25 */ /* 0x000fc8000f8e00ff */
[----:B------:R-:W-:Y:S01]  /*173a0*/  IMAD.MOV.U32 R2, RZ, RZ, R5 ;  /* 0x000000ffff027224 */ /* 0x000fe200078e0005 */
[----:B------:R-:W-:Y:S01]  /*173b0*/  IADD3 RZ, P3, R3, R4, RZ ;  /* 0x0000000403ff7210 */ /* 0x000fe20007f7e0ff */
[----:B------:R-:W-:-:S04]  /*173c0*/  IMAD.X R3, RZ, RZ, RZ, P1 ;  /* 0x000000ffff037224 */ /* 0x000fc800008e06ff */
[----:B------:R-:W-:-:S08]  /*173d0*/  IMAD.WIDE.U32.X R2, R13, UR7, R2, P3 ;  /* 0x000000070d027c25 */ /* 0x000fd000098e0402 */
.L_x_555:
[----:B------:R-:W-:Y:S01]  /*173e0*/  ULDC UR4, c[0x0][0x648] ;  /* 0x0001920000047ab9 */ /* 0x000fe20000000800 */
[----:B------:R-:W-:Y:S01]  /*173f0*/  LOP3.LUT R12, R12, UR15, RZ, 0xc0, !PT ;  /* 0x0000000f0c0c7c12 */ /* 0x000fe2000f8ec0ff */
[----:B------:R-:W-:Y:S01]  /*17400*/  UISETP.NE.AND UP0, UPT, UR38, URZ, UPT ;  /* 0x0000003f2600728c */ /* 0x000fe2000bf05270 */
[----:B------:R-:W-:Y:S01]  /*17410*/  SHF.R.U64 R3, R2, UR4, R3 ;  /* 0x0000000402037c19 */ /* 0x000fe20008001203 */
[----:B------:R-:W-:Y:S01]  /*17420*/  ULDC UR4, c[0x0][0x638] ;  /* 0x00018e0000047ab9 */ /* 0x000fe20000000800 */
[----:B------:R-:W-:Y:S02]  /*17430*/  LOP3.LUT R4, R10, UR13, RZ, 0xc0, !PT ;  /* 0x0000000d0a047c12 */ /* 0x000fe4000f8ec0ff */
[C---:B------:R-:W-:Y:S01]  /*17440*/  IADD3 R2, -R3.reuse, RZ, RZ ;  /* 0x000000ff03027210 */ /* 0x040fe20007ffe1ff */
[----:B------:R-:W-:Y:S01]  /*17450*/  IMAD R12, R3, UR14, R12 ;  /* 0x0000000e030c7c24 */ /* 0x000fe2000f8e020c */
[----:B------:R-:W-:Y:S02]  /*17460*/  PLOP3.LUT P1, PT, PT, PT, UP0, 0x40, 0x0 ;  /* 0x000000000000781c */ /* 0x000fe40003f2e808 */
[----:B------:R-:W-:Y:S01]  /*17470*/  PLOP3.LUT P3, PT, PT, PT, UP0, 0x40, 0x0 ;  /* 0x000000000000781c */ /* 0x000fe20003f6e808 */
[----:B------:R-:W-:Y:S01]  /*17480*/  IMAD R11, R2, UR4, R11 ;  /* 0x00000004020b7c24 */ /* 0x000fe2000f8e020b */
[----:B------:R-:W-:-:S02]  /*17490*/  ULDC UR4, c[0x0][0x610] ;  /* 0x0001840000047ab9 */ /* 0x000fc40000000800 */
[----:B------:R-:W-:Y:S01]  /*174a0*/  IMAD R7, R12, UR4, R7 ;  /* 0x000000040c077c24 */ /* 0x000fe2000f8e0207 */
[----:B------:R-:W-:Y:S02]  /*174b0*/  ULDC UR4, c[0x0][0x600] ;  /* 0x0001800000047ab9 */ /* 0x000fe40000000800 */
[----:B------:R-:W-:-:S05]  /*174c0*/  IMAD R4, R11, UR4, R4 ;  /* 0x000000040b047c24 */ /* 0x000fca000f8e0204 */
[----:B------:R-:W-:Y:S02]  /*174d0*/  SEL R2, R4, R7, P1 ;  /* 0x0000000704027207 */ /* 0x000fe40000800000 */
[----:B------:R-:W-:Y:S01]  /*174e0*/  SEL R3, R7, R4, P3 ;  /* 0x0000000407037207 */ /* 0x000fe20001800000 */
[----:B------:R-:W-:-:S07]  /*174f0*/  IMAD.MOV.U32 R4, RZ, RZ, 0x1 ;  /* 0x00000001ff047424 */ /* 0x000fce00078e00ff */
.L_x_553:
[----:B------:R-:W-:Y:S05]  /*17500*/  BSYNC B1 ;  /* 0x0000000000017941 */ /* 0x000fea0003800000 */
.L_x_552:
[----:B------:R-:W-:-:S13]  /*17510*/  LOP3.LUT P1, RZ, R4, 0xff, RZ, 0xc0, !PT ;  /* 0x000000ff04ff7812 */ /* 0x000fda000782c0ff */
[----:B------:R-:W-:Y:S05]  /*17520*/  @P1 BRA `(.L_x_556) ;  /* 0xfffffff000c01947 */ /* 0x000fea000383ffff */
[----:B------:R-:W-:Y:S05]  /*17530*/  BSYNC B0 ;  /* 0x0000000000007941 */ /* 0x000fea0003800000 */
.L_x_544:
[----:B------:R-:W-:-:S03]  /*17540*/  UMOV UR4, 0xffffffff ;  /* 0xffffffff00047882 */ /* 0x000fc60000000000 */
[----:B------:R-:W-:Y:S05]  /*17550*/  BRA.DIV UR4, `(.L_x_557) ;  /* 0x0000000604887947 */ /* 0x000fea000b800000 */
[----:B------:R-:W-:-:S13]  /*17560*/  ELECT P6, URZ, PT ;  /* 0x00000000003f782f */ /* 0x000fda00038c0000 */
.L_x_574:
[----:B------:R-:W-:Y:S04]  /*17570*/  BSSY B0, `(.L_x_558) ;  /* 0x0000047000007945 */ /* 0x000fe80003800000 */
[----:B------:R-:W-:Y:S05]  /*17580*/  @!P6 BRA `(.L_x_559) ;  /* 0x000000040014e947 */ /* 0x000fea0003800000 */
[----:B------:R-:W-:-:S04]  /*17590*/  ULOP3.LUT UR4, UR37, 0x2, URZ, 0xfc, !UPT ;  /* 0x0000000225047892 */ /* 0x000fc8000f8efc3f */
[----:B------:R-:W-:-:S06]  /*175a0*/  UISETP.NE.AND UP0, UPT, UR4, 0x3, UPT ;  /* 0x000000030400788c */ /* 0x000fcc000bf05270 */
[----:B------:R-:W-:-:S13]  /*175b0*/  PLOP3.LUT P0, PT, PT, PT, UP0, 0x80, 0x0 ;  /* 0x000000000000781c */ /* 0x000fda0003f0f008 */
[----:B------:R-:W-:Y:S05]  /*175c0*/  @!P0 BRA `(.L_x_560) ;  /* 0x0000000000048947 */ /* 0x000fea0003800000 */
[----:B------:R-:W-:Y:S01]  /*175d0*/  BPT.TRAP 0x1 ;  /* 0x000000040000795c */ /* 0x000fe20000300000 */
.L_x_560:
[----:B------:R-:W0:Y:S01]  /*175e0*/  S2R R3, SR_CgaCtaId ;  /* 0x0000000000037919 */ /* 0x000e220000008800 */
[----:B------:R-:W-:-:S04]  /*175f0*/  MOV R2, 0x400 ;  /* 0x0000040000027802 */ /* 0x000fc80000000f00 */
[----:B0-----:R-:W-:Y:S02]  /*17600*/  LEA R3, R3, R2, 0x18 ;  /* 0x0000000203037211 */ /* 0x001fe400078ec0ff */
[----:B------:R-:W-:-:S03]  /*17610*/  SHF.L.U32 R2, R0, 0x1f, RZ ;  /* 0x0000001f00027819 */ /* 0x000fc600000006ff */
[----:B------:R-:W-:-:S04]  /*17620*/  VIADD R3, R3, 0x38 ;  /* 0x0000003803037836 */ /* 0x000fc80000000000 */
[----:B------:R-:W-:-:S04]  /*17630*/  IMAD R5, R6, 0x8, R3 ;  /* 0x0000000806057824 */ /* 0x000fc800078e0203 */
[----:B------:R-:W0:Y:S02]  /*17640*/  SYNCS.PHASECHK.TRANS64.TRYWAIT P0, [R5+URZ], R2 ;  /* 0x00000002050075a7 */ /* 0x000e24000800017f */
[----:B0-----:R-:W-:Y:S05]  /*17650*/  @!P0 BRA `(.L_x_561) ;  /* 0x0000000400688947 */ /* 0x001fea0003800000 */
.L_x_575:
[----:B------:R-:W-:-:S05]  /*17660*/  VIADD R6, R6, 0x1 ;  /* 0x0000000106067836 */ /* 0x000fca0000000000 */
[----:B------:R-:W-:-:S04]  /*17670*/  ISETP.NE.AND P0, PT, R6, 0x7, PT ;  /* 0x000000070600780c */ /* 0x000fc80003f05270 */
[----:B0-----:R-:W-:Y:S02]  /*17680*/  SEL R5, RZ, 0x1, P0 ;  /* 0x00000001ff057807 */ /* 0x001fe40000000000 */
[----:B------:R-:W-:Y:S02]  /*17690*/  SEL R6, R6, RZ, P0 ;  /* 0x000000ff06067207 */ /* 0x000fe40000000000 */
[----:B------:R-:W-:Y:S02]  /*176a0*/  LOP3.LUT R5, R0, R5, RZ, 0x3c, !PT ;  /* 0x0000000500057212 */ /* 0x000fe400078e3cff */
[----:B------:R-:W-:Y:S02]  /*176b0*/  LEA R7, R6, R3, 0x3 ;  /* 0x0000000306077211 */ /* 0x000fe400078e18ff */
[----:B------:R-:W-:-:S04]  /*176c0*/  SHF.L.U32 R0, R5, 0x1f, RZ ;  /* 0x0000001f05007819 */ /* 0x000fc800000006ff */
[----:B------:R-:W0:Y:S02]  /*176d0*/  SYNCS.PHASECHK.TRANS64.TRYWAIT P0, [R7+URZ], R0 ;  /* 0x00000000070075a7 */ /* 0x000e24000800017f */
[----:B0-----:R-:W-:Y:S05]  /*176e0*/  @!P0 BRA `(.L_x_562) ;  /* 0x0000000400588947 */ /* 0x001fea0003800000 */
.L_x_576:
[----:B0-----:R-:W-:-:S05]  /*176f0*/  VIADD R0, R6, 0x1 ;  /* 0x0000000106007836 */ /* 0x001fca0000000000 */
[----:B------:R-:W-:-:S04]  /*17700*/  ISETP.NE.AND P0, PT, R0, 0x7, PT ;  /* 0x000000070000780c */ /* 0x000fc80003f05270 */
[----:B------:R-:W-:Y:S02]  /*17710*/  SEL R2, RZ, 0x1, P0 ;  /* 0x00000001ff027807 */ /* 0x000fe40000000000 */
[----:B------:R-:W-:Y:S02]  /*17720*/  SEL R4, R0, RZ, P0 ;  /* 0x000000ff00047207 */ /* 0x000fe40000000000 */
[----:B------:R-:W-:-:S03]  /*17730*/  LOP3.LUT R5, R5, R2, RZ, 0x3c, !PT ;  /* 0x0000000205057212 */ /* 0x000fc600078e3cff */
[----:B------:R-:W-:Y:S01]  /*17740*/  IMAD R7, R4, 0x8, R3 ;  /* 0x0000000804077824 */ /* 0x000fe200078e0203 */
[----:B------:R-:W-:-:S04]  /*17750*/  SHF.L.U32 R0, R5, 0x1f, RZ ;  /* 0x0000001f05007819 */ /* 0x000fc800000006ff */
[----:B------:R-:W0:Y:S02]  /*17760*/  SYNCS.PHASECHK.TRANS64.TRYWAIT P0, [R7+URZ], R0 ;  /* 0x00000000070075a7 */ /* 0x000e24000800017f */
[----:B0-----:R-:W-:Y:S05]  /*17770*/  @!P0 BRA `(.L_x_563) ;  /* 0x0000000400488947 */ /* 0x001fea0003800000 */
.L_x_577:
        /* <DEDUP_REMOVED lines=9> */
.L_x_578:
[----:B0-----:R-:W-:-:S04]  /*17810*/  IADD3 R0, R4, 0x1, RZ ;  /* 0x0000000104007810 */ /* 0x001fc80007ffe0ff */
        /* <DEDUP_REMOVED lines=8> */
.L_x_579:
        /* <DEDUP_REMOVED lines=9> */
.L_x_580:
[----:B0-----:R-:W-:-:S05]  /*17930*/  VIADD R0, R4, 0x1 ;  /* 0x0000000104007836 */ /* 0x001fca0000000000 */
[----:B------:R-:W-:-:S04]  /*17940*/  ISETP.NE.AND P0, PT, R0, 0x7, PT ;  /* 0x000000070000780c */ /* 0x000fc80003f05270 */
[----:B------:R-:W-:Y:S02]  /*17950*/  SEL R2, RZ, 0x1, P0 ;  /* 0x00000001ff027807 */ /* 0x000fe40000000000 */
[----:B------:R-:W-:Y:S02]  /*17960*/  SEL R0, R0, RZ, P0 ;  /* 0x000000ff00007207 */ /* 0x000fe40000000000 */
[----:B------:R-:W-:Y:S02]  /*17970*/  LOP3.LUT R2, R5, R2, RZ, 0x3c, !PT ;  /* 0x0000000205027212 */ /* 0x000fe400078e3cff */
[----:B------:R-:W-:Y:S02]  /*17980*/  LEA R3, R0, R3, 0x3 ;  /* 0x0000000300037211 */ /* 0x000fe400078e18ff */
[----:B------:R-:W-:-:S07]  /*17990*/  SHF.L.U32 R0, R2, 0x1f, RZ ;  /* 0x0000001f02007819 */ /* 0x000fce00000006ff */
.L_x_567:
[----:B0-----:R0:W1:Y:S02]  /*179a0*/  SYNCS.PHASECHK.TRANS64.TRYWAIT P0, [R3+URZ], R0 ;  /* 0x00000000030075a7 */ /* 0x001064000800017f */
[----:B-1----:R-:W-:Y:S05]  /*179b0*/  @!P0 NANOSLEEP.SYNCS 0x989680 ;  /* 0x009896800000895d */ /* 0x002fea0003900000 */
[----:B------:R-:W1:Y:S02]  /*179c0*/  @!P0 SYNCS.PHASECHK.TRANS64 P0, [R3+URZ], R0 ;  /* 0x00000000030085a7 */ /* 0x000e64000800007f */
[----:B-1----:R-:W-:Y:S05]  /*179d0*/  @!P0 BRA `(.L_x_567) ;  /* 0xfffffffc00f08947 */ /* 0x002fea000383ffff */
.L_x_559:
[----:B------:R-:W-:Y:S05]  /*179e0*/  BSYNC B0 ;  /* 0x0000000000007941 */ /* 0x000fea0003800000 */
.L_x_558:
[----:B------:R-:W-:Y:S05]  /*179f0*/  EXIT ;  /* 0x000000000000794d */ /* 0x000fea0003800000 */
.L_x_17:
[----:B-1----:R1:W4:Y:S02]  /*17a00*/  SYNCS.PHASECHK.TRANS64.TRYWAIT P1, [R3+URZ], R0 ;  /* 0x00000000030075a7 */ /* 0x002324000802017f */
[----:B----4-:R-:W-:Y:S05]  /*17a10*/  @!P1 NANOSLEEP.SYNCS 0x989680 ;  /* 0x009896800000995d */ /* 0x010fea0003900000 */
[----:B------:R-:W4:Y:S02]  /*17a20*/  @!P1 SYNCS.PHASECHK.TRANS64 P1, [R3+URZ], R0 ;  /* 0x00000000030095a7 */ /* 0x000f24000802007f */
[----:B----4-:R-:W-:Y:S05]  /*17a30*/  @!P1 BRA `(.L_x_17) ;  /* 0xfffffffc00f09947 */ /* 0x010fea000383ffff */
[----:B------:R-:W-:Y:S05]  /*17a40*/  BRA `(.L_x_16) ;  /* 0xfffffe98008c7947 */ /* 0x000fea000383ffff */
.L_x_22:
[----:B-1----:R-:W-:-:S04]  /*17a50*/  IMAD.U32 R5, RZ, RZ, UR4 ;  /* 0x00000004ff057e24 */ /* 0x002fc8000f8e00ff */
[----:B------:R1:W2:Y:S03]  /*17a60*/  SYNCS.PHASECHK.TRANS64.TRYWAIT P1, [R5+URZ], R4 ;  /* 0x00000004050075a7 */ /* 0x0002a6000802017f */
[----:B--2---:R-:W-:Y:S05]  /*17a70*/  @!P1 NANOSLEEP.SYNCS 0x989680 ;  /* 0x009896800000995d */ /* 0x004fea0003900000 */
[----:B------:R-:W2:Y:S02]  /*17a80*/  @!P1 SYNCS.PHASECHK.TRANS64 P1, [R5+URZ], R4 ;  /* 0x00000004050095a7 */ /* 0x000ea4000802007f */
[----:B--2---:R-:W-:Y:S05]  /*17a90*/  @!P1 BRA `(.L_x_22) ;  /* 0xfffffffc00ec9947 */ /* 0x004fea000383ffff */
[----:B------:R-:W-:Y:S05]  /*17aa0*/  BRA `(.L_x_21) ;  /* 0xfffffeac00ec7947 */ /* 0x000fea000383ffff */
.L_x_545:
[----:B------:R-:W-:Y:S01]  /*17ab0*/  BSSY B1, `(.L_x_568) ;  /* 0x0000006000017945 */ /* 0x000fe20003800000 */
[----:B------:R-:W-:-:S07]  /*17ac0*/  IMAD.MOV.U32 R15, RZ, RZ, -0x1 ;  /* 0xffffffffff0f7424 */ /* 0x000fce00078e00ff */
[----:B------:R-:W-:Y:S05]  /*17ad0*/  WARPSYNC.COLLECTIVE R15, `(.L_x_569) ;  /* 0x000000000f0c7348 */ /* 0x000fea0003c00000 */
[----:B------:R-:W-:Y:S02]  /*17ae0*/  ELECT P6, UR62, PT ;  /* 0x00000000003e782f */ /* 0x000fe400038c0000 */
[----:B------:R-:W-:Y:S01]  /*17af0*/  MOV R14, UR62 ;  /* 0x0000003e000e7c02 */ /* 0x000fe20008000f00 */
[----:B------:R-:W-:Y:S10]  /*17b00*/  ENDCOLLECTIVE ;  /* 0x000000000000791b */ /* 0x000ff40003800000 */
.L_x_569:
[----:B------:R-:W-:Y:S05]  /*17b10*/  BSYNC B1 ;  /* 0x0000000000017941 */ /* 0x000fea0003800000 */
.L_x_568:
[----:B------:R-:W-:Y:S05]  /*17b20*/  BRA `(.L_x_570) ;  /* 0xffffffec004c7947 */ /* 0x000fea000383ffff */
.L_x_548:
[----:B0-----:R0:W1:Y:S02]  /*17b30*/  SYNCS.PHASECHK.TRANS64.TRYWAIT P1, [R10+URZ+0x38], R7 ;  /* 0x000038070a0075a7 */ /* 0x001064000802017f */
[----:B-1----:R-:W-:Y:S05]  /*17b40*/  @!P1 NANOSLEEP.SYNCS 0x989680 ;  /* 0x009896800000995d */ /* 0x002fea0003900000 */
[----:B------:R-:W1:Y:S02]  /*17b50*/  @!P1 SYNCS.PHASECHK.TRANS64 P1, [R10+URZ+0x38], R7 ;  /* 0x000038070a0095a7 */ /* 0x000e64000802007f */
[----:B-1----:R-:W-:Y:S05]  /*17b60*/  @!P1 BRA `(.L_x_548) ;  /* 0xfffffffc00f09947 */ /* 0x002fea000383ffff */
[----:B------:R-:W-:Y:S05]  /*17b70*/  BRA `(.L_x_571) ;  /* 0xffffffec008c7947 */ /* 0x000fea000383ffff */
.L_x_557:
[----:B------:R-:W-:Y:S01]  /*17b80*/  BSSY B0, `(.L_x_572) ;  /* 0x0000006000007945 */ /* 0x000fe20003800000 */
[----:B------:R-:W-:-:S07]  /*17b90*/  IMAD.MOV.U32 R15, RZ, RZ, -0x1 ;  /* 0xffffffffff0f7424 */ /* 0x000fce00078e00ff */
[----:B------:R-:W-:Y:S05]  /*17ba0*/  WARPSYNC.COLLECTIVE R15, `(.L_x_573) ;  /* 0x000000000f0c7348 */ /* 0x000fea0003c00000 */
[----:B------:R-:W-:Y:S02]  /*17bb0*/  ELECT P6, UR62, PT ;  /* 0x00000000003e782f */ /* 0x000fe400038c0000 */
[----:B------:R-:W-:Y:S01]  /*17bc0*/  MOV R14, UR62 ;  /* 0x0000003e000e7c02 */ /* 0x000fe20008000f00 */
[----:B------:R-:W-:Y:S10]  /*17bd0*/  ENDCOLLECTIVE ;  /* 0x000000000000791b */ /* 0x000ff40003800000 */
.L_x_573:
[----:B------:R-:W-:Y:S05]  /*17be0*/  BSYNC B0 ;  /* 0x0000000000007941 */ /* 0x000fea0003800000 */
.L_x_572:
[----:B------:R-:W-:Y:S05]  /*17bf0*/  BRA `(.L_x_574) ;  /* 0xfffffff8005c7947 */ /* 0x000fea000383ffff */
.L_x_561:
[----:B0-----:R0:W1:Y:S02]  /*17c00*/  SYNCS.PHASECHK.TRANS64.TRYWAIT P0, [R5+URZ], R2 ;  /* 0x00000002050075a7 */ /* 0x001064000800017f */
[----:B-1----:R-:W-:Y:S05]  /*17c10*/  @!P0 NANOSLEEP.SYNCS 0x989680 ;  /* 0x009896800000895d */ /* 0x002fea0003900000 */
[----:B------:R-:W1:Y:S02]  /*17c20*/  @!P0 SYNCS.PHASECHK.TRANS64 P0, [R5+URZ], R2 ;  /* 0x00000002050085a7 */ /* 0x000e64000800007f */
[----:B-1----:R-:W-:Y:S05]  /*17c30*/  @!P0 BRA `(.L_x_561) ;  /* 0xfffffffc00f08947 */ /* 0x002fea000383ffff */
[----:B------:R-:W-:Y:S05]  /*17c40*/  BRA `(.L_x_575) ;  /* 0xfffffff800847947 */ /* 0x000fea000383ffff */
.L_x_562:
[----:B0-----:R0:W1:Y:S02]  /*17c50*/  SYNCS.PHASECHK.TRANS64.TRYWAIT P0, [R7+URZ], R0 ;  /* 0x00000000070075a7 */ /* 0x001064000800017f */
[----:B-1----:R-:W-:Y:S05]  /*17c60*/  @!P0 NANOSLEEP.SYNCS 0x989680 ;  /* 0x009896800000895d */ /* 0x002fea0003900000 */
[----:B------:R-:W1:Y:S02]  /*17c70*/  @!P0 SYNCS.PHASECHK.TRANS64 P0, [R7+URZ], R0 ;  /* 0x00000000070085a7 */ /* 0x000e64000800007f */
[----:B-1----:R-:W-:Y:S05]  /*17c80*/  @!P0 BRA `(.L_x_562) ;  /* 0xfffffffc00f08947 */ /* 0x002fea000383ffff */
[----:B------:R-:W-:Y:S05]  /*17c90*/  BRA `(.L_x_576) ;  /* 0xfffffff800947947 */ /* 0x000fea000383ffff */
.L_x_563:
[----:B0-----:R0:W1:Y:S02]  /*17ca0*/  SYNCS.PHASECHK.TRANS64.TRYWAIT P0, [R7+URZ], R0 ;  /* 0x00000000070075a7 */ /* 0x001064000800017f */
[----:B-1----:R-:W-:Y:S05]  /*17cb0*/  @!P0 NANOSLEEP.SYNCS 0x989680 ;  /* 0x009896800000895d */ /* 0x002fea0003900000 */
[----:B------:R-:W1:Y:S02]  /*17cc0*/  @!P0 SYNCS.PHASECHK.TRANS64 P0, [R7+URZ], R0 ;  /* 0x00000000070085a7 */ /* 0x000e64000800007f */
[----:B-1----:R-:W-:Y:S05]  /*17cd0*/  @!P0 BRA `(.L_x_563) ;  /* 0xfffffffc00f08947 */ /* 0x002fea000383ffff */
[----:B------:R-:W-:Y:S05]  /*17ce0*/  BRA `(.L_x_577) ;  /* 0xfffffff800a47947 */ /* 0x000fea000383ffff */
.L_x_564:
[----:B0-----:R0:W1:Y:S02]  /*17cf0*/  SYNCS.PHASECHK.TRANS64.TRYWAIT P0, [R7+URZ], R0 ;  /* 0x00000000070075a7 */ /* 0x001064000800017f */
[----:B-1----:R-:W-:Y:S05]  /*17d00*/  @!P0 NANOSLEEP.SYNCS 0x989680 ;  /* 0x009896800000895d */ /* 0x002fea0003900000 */
[----:B------:R-:W1:Y:S02]  /*17d10*/  @!P0 SYNCS.PHASECHK.TRANS64 P0, [R7+URZ], R0 ;  /* 0x00000000070085a7 */ /* 0x000e64000800007f */
[----:B-1----:R-:W-:Y:S05]  /*17d20*/  @!P0 BRA `(.L_x_564) ;  /* 0xfffffffc00f08947 */ /* 0x002fea000383ffff */
[----:B------:R-:W-:Y:S05]  /*17d30*/  BRA `(.L_x_578) ;  /* 0xfffffff800b47947 */ /* 0x000fea000383ffff */
.L_x_565:
[----:B0-----:R0:W1:Y:S02]  /*17d40*/  SYNCS.PHASECHK.TRANS64.TRYWAIT P0, [R7+URZ], R0 ;  /* 0x00000000070075a7 */ /* 0x001064000800017f */
[----:B-1----:R-:W-:Y:S05]  /*17d50*/  @!P0 NANOSLEEP.SYNCS 0x989680 ;  /* 0x009896800000895d */ /* 0x002fea0003900000 */
[----:B------:R-:W1:Y:S02]  /*17d60*/  @!P0 SYNCS.PHASECHK.TRANS64 P0, [R7+URZ], R0 ;  /* 0x00000000070085a7 */ /* 0x000e64000800007f */
[----:B-1----:R-:W-:Y:S05]  /*17d70*/  @!P0 BRA `(.L_x_565) ;  /* 0xfffffffc00f08947 */ /* 0x002fea000383ffff */
[----:B------:R-:W-:Y:S05]  /*17d80*/  BRA `(.L_x_579) ;  /* 0xfffffff800c47947 */ /* 0x000fea000383ffff */
.L_x_566:
[----:B0-----:R0:W1:Y:S02]  /*17d90*/  SYNCS.PHASECHK.TRANS64.TRYWAIT P0, [R7+URZ], R0 ;  /* 0x00000000070075a7 */ /* 0x001064000800017f */
[----:B-1----:R-:W-:Y:S05]  /*17da0*/  @!P0 NANOSLEEP.SYNCS 0x989680 ;  /* 0x009896800000895d */ /* 0x002fea0003900000 */
[----:B------:R-:W1:Y:S02]  /*17db0*/  @!P0 SYNCS.PHASECHK.TRANS64 P0, [R7+URZ], R0 ;  /* 0x00000000070085a7 */ /* 0x000e64000800007f */
[----:B-1----:R-:W-:Y:S05]  /*17dc0*/  @!P0 BRA `(.L_x_566) ;  /* 0xfffffffc00f08947 */ /* 0x002fea000383ffff */
[----:B------:R-:W-:Y:S05]  /*17dd0*/  BRA `(.L_x_580) ;  /* 0xfffffff800d47947 */ /* 0x000fea000383ffff */
.L_x_581:
[----:B------:R-:W-:-:S00]  /*17de0*/  BRA `(.L_x_581) ;  /* 0xfffffffc00fc7947 */ /* 0x000fc0000383ffff */
[----:B------:R-:W-:-:S00]  /*17df0*/  NOP ;  /* 0x0000000000007918 */ /* 0x000fc00000000000 */
        /* <DEDUP_REMOVED lines=8> */
.L_x_582:


//--------------------- .nv.global.init           --------------------------
	.section	.nv.global.init,"aw",@progbits
.nv.global.init:
	.type		$str$22,@object
	.size		$str$22,($str$23 - $str$22)
$str$22:
        /*0000*/ 	.byte	0x6b, 0x5f, 0x74, 0x69, 0x6c, 0x65, 0x5f, 0x63, 0x6f, 0x75, 0x6e, 0x74, 0x20, 0x3e, 0x3d, 0x20
        /*0010*/ 	.byte	0x31, 0x00
	.type		$str$23,@object
	.size		$str$23,(__unnamed_1 - $str$23)
$str$23:
        /*0012*/ 	.byte	0x2f, 0x74, 0x6d, 0x70, 0x2f, 0x63, 0x75, 0x74, 0x6c, 0x61, 0x73, 0x73, 0x5f, 0x73, 0x77, 0x65
        /*0022*/ 	.byte	0x65, 0x70, 0x5f, 0x73, 0x72, 0x63, 0x2f, 0x69, 0x6e, 0x63, 0x6c, 0x75, 0x64, 0x65, 0x2f, 0x63
        /*0032*/ 	.byte	0x75, 0x74, 0x6c, 0x61, 0x73, 0x73, 0x2f, 0x67, 0x65, 0x6d, 0x6d, 0x2f, 0x63, 0x6f, 0x6c, 0x6c
        /*0042*/ 	.byte	0x65, 0x63, 0x74, 0x69, 0x76, 0x65, 0x2f, 0x73, 0x6d, 0x39, 0x30, 0x5f, 0x6d, 0x6d, 0x61, 0x5f
        /*0052*/ 	.byte	0x74, 0x6d, 0x61, 0x5f, 0x67, 0x6d, 0x6d, 0x61, 0x5f, 0x73, 0x73, 0x5f, 0x77, 0x61, 0x72, 0x70
        /*0062*/ 	.byte	0x73, 0x70, 0x65, 0x63, 0x69, 0x61, 0x6c, 0x69, 0x7a, 0x65, 0x64, 0x2e, 0x68, 0x70, 0x70, 0x00
	.type		__unnamed_1,@object
	.size		__unnamed_1,(.L_0 - __unnamed_1)
__unnamed_1:
        /* <DEDUP_REMOVED lines=180> */
        /*0bb2*/ 	.byte	0x75, 0x74, 0x65, 0x3a, 0x3a, 0x69, 0x64, 0x65, 0x6e, 0x74, 0x69, 0x74, 0x79, 0x5d, 0x00
.L_0:


//--------------------- .nv.shared._ZN7cutlass13device_kernelINS_4gemm6kernel13GemmUniversalIN4cute5tupleIJiiiiEEENS1_10collective13CollectiveMmaINS1_34MainloopSm90TmaGmmaWarpSpecializedILi7ENS5_IJNS4_1CILi1EEESB_SB_EEENS1_35KernelTmaWarpSpecializedCooperativeEEENS5_IJNSA_ILi256EEESF_NSA_ILi32EEEEEENS_6half_tENS5_IJlSB_lEEESI_NS5_IJSB_llEEENS4_8TiledMMAINS4_8MMA_AtomIJNS4_4SM904GMMA26MMA_64x256x16_F32F16F16_SSILNSO_5MajorE0ELSQ_1ELNSO_7ScaleInE1ELSR_1EEEEEENS4_6LayoutINS5_IJNSA_ILi2EEESB_SB_EEENS5_IJSB_NSA_ILi0EEESX_EEEEENS5_IJNS4_10UnderscoreES10_S10_EEEEENS4_13SM90_TMA_LOADENS4_14ComposedLayoutINS4_7SwizzleILi2ELi4ELi3EEENS4_18smem_ptr_flag_bitsILi16EEENSU_INS5_IJNSA_ILi8EEESG_EEENS5_IJSG_SB_EEEEEEEvNS4_8identityES13_NS14_INS15_ILi3ELi4ELi3EEES18_NSU_INS5_IJNSA_ILi64EEES19_EEENS5_IJSB_S1G_EEEEEEEvS1E_EENS_8epilogue10collective6detail29Sm90TmaWarpSpecializedAdapterINS1N_15DefaultEpilogueISI_SJ_SJ_NS1M_6thread17LinearCombinationISI_Li1EffLNS1R_9ScaleType4KindE0ELNS_15FloatRoundStyleE2ESI_EENS1_15EpilogueDefaultEEEEEvvEEEEvNT_6ParamsE --------------------------
	.section	.nv.shared._ZN7cutlass13device_kernelINS_4gemm6kernel13GemmUniversalIN4cute5tupleIJiiiiEEENS1_10collective13CollectiveMmaINS1_34MainloopSm90TmaGmmaWarpSpecializedILi7ENS5_IJNS4_1CILi1EEESB_SB_EEENS1_35KernelTmaWarpSpecializedCooperativeEEENS5_IJNSA_ILi256EEESF_NSA_ILi32EEEEEENS_6half_tENS5_IJlSB_lEEESI_NS5_IJSB_llEEENS4_8TiledMMAINS4_8MMA_AtomIJNS4_4SM904GMMA26MMA_64x256x16_F32F16F16_SSILNSO_5MajorE0ELSQ_1ELNSO_7ScaleInE1ELSR_1EEEEEENS4_6LayoutINS5_IJNSA_ILi2EEESB_SB_EEENS5_IJSB_NSA_ILi0EEESX_EEEEENS5_IJNS4_10UnderscoreES10_S10_EEEEENS4_13SM90_TMA_LOADENS4_14ComposedLayoutINS4_7SwizzleILi2ELi4ELi3EEENS4_18smem_ptr_flag_bitsILi16EEENSU_INS5_IJNSA_ILi8EEESG_EEENS5_IJSG_SB_EEEEEEEvNS4_8identityES13_NS14_INS15_ILi3ELi4ELi3EEES18_NSU_INS5_IJNSA_ILi64EEES19_EEENS5_IJSB_S1G_EEEEEEEvS1E_EENS_8epilogue10collective6detail29Sm90TmaWarpSpecializedAdapterINS1N_15DefaultEpilogueISI_SJ_SJ_NS1M_6thread17LinearCombinationISI_Li1EffLNS1R_9ScaleType4KindE0ELNS_15FloatRoundStyleE2ESI_EENS1_15EpilogueDefaultEEEEEvvEEEEvNT_6ParamsE,"aw",@nobits
	.sectionflags	@""
	.align	16
	.zero		1024


//--------------------- .nv.shared.reserved.0     --------------------------
	.section	.nv.shared.reserved.0,"aw",@nobits
	.weak		__nv_reservedSMEM_offset_0_alias
	.size		__nv_reservedSMEM_offset_0_alias, 0, 0
	.other		__nv_reservedSMEM_offset_0_alias,@"STO_CUDA_RESERVED_SHARED STV_DEFAULT"
__nv_reservedSMEM_offset_0_alias:
	.zero		0


//--------------------- .nv.global                --------------------------
	.section	.nv.global,"aw",@nobits
.nv.global:
	.type		_ZN40_INTERNAL_9e1a17d1_4_k_cu_febb0ec3_259924cute1_E,@object
	.size		_ZN40_INTERNAL_9e1a17d1_4_k_cu_febb0ec3_259924cute1_E,(_ZN40_INTERNAL_9e1a17d1_4_k_cu_febb0ec3_259924cuda3std3__45__cpo6cbeginE - _ZN40_INTERNAL_9e1a17d1_4_k_cu_febb0ec3_259924cute1_E)
_ZN40_INTERNAL_9e1a17d1_4_k_cu_febb0ec3_259924cute1_E:
	.zero		1
	.type		_ZN40_INTERNAL_9e1a17d1_4_k_cu_febb0ec3_259924cuda3std3__45__cpo6cbeginE,@object
	.size		_ZN40_INTERNAL_9e1a17d1_4_k_cu_febb0ec3_259924cuda3std3__45__cpo6cbeginE,(_ZN40_INTERNAL_9e1a17d1_4_k_cu_febb0ec3_259924cuda3std3__48in_placeE - _ZN40_INTERNAL_9e1a17d1_4_k_cu_febb0ec3_259924cuda3std3__45__cpo6cbeginE)
_ZN40_INTERNAL_9e1a17d1_4_k_cu_febb0ec3_259924cuda3std3__45__cpo6cbeginE:
	.zero		1
	.type		_ZN40_INTERNAL_9e1a17d1_4_k_cu_febb0ec3_259924cuda3std3__48in_placeE,@object
	.size		_ZN40_INTERNAL_9e1a17d1_4_k_cu_febb0ec3_259924cuda3std3__48in_placeE,(_ZN40_INTERNAL_9e1a17d1_4_k_cu_febb0ec3_259924cuda3std6ranges3__45__cpo9iter_moveE - _ZN40_INTERNAL_9e1a17d1_4_k_cu_febb0ec3_259924cuda3std3__48in_placeE)
_ZN40_INTERNAL_9e1a17d1_4_k_cu_febb0ec3_259924cuda3std3__48in_placeE:
	.zero		1
	.type		_ZN40_INTERNAL_9e1a17d1_4_k_cu_febb0ec3_259924cuda3std6ranges3__45__cpo9iter_moveE,@object
	.size		_ZN40_INTERNAL_9e1a17d1_4_k_cu_febb0ec3_259924cuda3std6ranges3__45__cpo9iter_moveE,(_ZN40_INTERNAL_9e1a17d1_4_k_cu_febb0ec3_259924cuda3std3__45__cpo5beginE - _ZN40_INTERNAL_9e1a17d1_4_k_cu_febb0ec3_259924cuda3std6ranges3__45__cpo9iter_moveE)
_ZN40_INTERNAL_9e1a17d1_4_k_cu_febb0ec3_259924cuda3std6ranges3__45__cpo9iter_moveE:
	.zero		1
	.type		_ZN40_INTERNAL_9e1a17d1_4_k_cu_febb0ec3_259924cuda3std3__45__cpo5beginE,@object
	.size		_ZN40_INTERNAL_9e1a17d1_4_k_cu_febb0ec3_259924cuda3std3__45__cpo5beginE,(_ZN40_INTERNAL_9e1a17d1_4_k_cu_febb0ec3_259924cuda3std3__442_GLOBAL__N__9e1a17d1_4_k_cu_febb0ec3_259926ignoreE - _ZN40_INTERNAL_9e1a17d1_4_k_cu_febb0ec3_259924cuda3std3__45__cpo5beginE)
_ZN40_INTERNAL_9e1a17d1_4_k_cu_febb0ec3_259924cuda3std3__45__cpo5beginE:
	.zero		1
	.type		_ZN40_INTERNAL_9e1a17d1_4_k_cu_febb0ec3_259924cuda3std3__442_GLOBAL__N__9e1a17d1_4_k_cu_febb0ec3_259926ignoreE,@object
	.size		_ZN40_INTERNAL_9e1a17d1_4_k_cu_febb0ec3_259924cuda3std3__442_GLOBAL__N__9e1a17d1_4_k_cu_febb0ec3_259926ignoreE,(_ZN40_INTERNAL_9e1a17d1_4_k_cu_febb0ec3_259924cute7productE - _ZN40_INTERNAL_9e1a17d1_4_k_cu_febb0ec3_259924cuda3std3__442_GLOBAL__N__9e1a17d1_4_k_cu_febb0ec3_259926ignoreE)
_ZN40_INTERNAL_9e1a17d1_4_k_cu_febb0ec3_259924cuda3std3__442_GLOBAL__N__9e1a17d1_4_k_cu_febb0ec3_259926ignoreE:
	.zero		1
	.type		_ZN40_INTERNAL_9e1a17d1_4_k_cu_febb0ec3_259924cute7productE,@object
	.size		_ZN40_INTERNAL_9e1a17d1_4_k_cu_febb0ec3_259924cute7productE,(_ZN40_INTERNAL_9e1a17d1_4_k_cu_febb0ec3_259924cuda3std3__45__cpo3endE - _ZN40_INTERNAL_9e1a17d1_4_k_cu_febb0ec3_259924cute7productE)
_ZN40_INTERNAL_9e1a17d1_4_k_cu_febb0ec3_259924cute7productE:
	.zero		1
	.type		_ZN40_INTERNAL_9e1a17d1_4_k_cu_febb0ec3_259924cuda3std3__45__cpo3endE,@object
	.size		_ZN40_INTERNAL_9e1a17d1_4_k_cu_febb0ec3_259924cuda3std3__45__cpo3endE,(_ZN40_INTERNAL_9e1a17d1_4_k_cu_febb0ec3_259924cuda3std3__419piecewise_constructE - _ZN40_INTERNAL_9e1a17d1_4_k_cu_febb0ec3_259924cuda3std3__45__cpo3endE)
_ZN40_INTERNAL_9e1a17d1_4_k_cu_febb0ec3_259924cuda3std3__45__cpo3endE:
	.zero		1
	.type		_ZN40_INTERNAL_9e1a17d1_4_k_cu_febb0ec3_259924cuda3std3__419piecewise_constructE,@object
	.size		_ZN40_INTERNAL_9e1a17d1_4_k_cu_febb0ec3_259924cuda3std3__419piecewise_constructE,(_ZN40_INTERNAL_9e1a17d1_4_k_cu_febb0ec3_259924cuda3std3__45__cpo4cendE - _ZN40_INTERNAL_9e1a17d1_4_k_cu_febb0ec3_259924cuda3std3__419piecewise_constructE)
_ZN40_INTERNAL_9e1a17d1_4_k_cu_febb0ec3_259924cuda3std3__419piecewise_constructE:
	.zero		1
	.type		_ZN40_INTERNAL_9e1a17d1_4_k_cu_febb0ec3_259924cuda3std3__45__cpo4cendE,@object
	.size		_ZN40_INTERNAL_9e1a17d1_4_k_cu_febb0ec3_259924cuda3std3__45__cpo4cendE,(_ZN40_INTERNAL_9e1a17d1_4_k_cu_febb0ec3_259924cuda3std6ranges3__45__cpo4swapE - _ZN40_INTERNAL_9e1a17d1_4_k_cu_febb0ec3_259924cuda3std3__45__cpo4cendE)
_ZN40_INTERNAL_9e1a17d1_4_k_cu_febb0ec3_259924cuda3std3__45__cpo4cendE:
	.zero		1
	.type		_ZN40_INTERNAL_9e1a17d1_4_k_cu_febb0ec3_259924cuda3std6ranges3__45__cpo4swapE,@object
	.size		_ZN40_INTERNAL_9e1a17d1_4_k_cu_febb0ec3_259924cuda3std6ranges3__45__cpo4swapE,(.L_8 - _ZN40_INTERNAL_9e1a17d1_4_k_cu_febb0ec3_259924cuda3std6ranges3__45__cpo4swapE)
_ZN40_INTERNAL_9e1a17d1_4_k_cu_febb0ec3_259924cuda3std6ranges3__45__cpo4swapE:
	.zero		1
.L_8:


//--------------------- .nv.constant0._ZN7cutlass13device_kernelINS_4gemm6kernel13GemmUniversalIN4cute5tupleIJiiiiEEENS1_10collective13CollectiveMmaINS1_34MainloopSm90TmaGmmaWarpSpecializedILi7ENS5_IJNS4_1CILi1EEESB_SB_EEENS1_35KernelTmaWarpSpecializedCooperativeEEENS5_IJNSA_ILi256EEESF_NSA_ILi32EEEEEENS_6half_tENS5_IJlSB_lEEESI_NS5_IJSB_llEEENS4_8TiledMMAINS4_8MMA_AtomIJNS4_4SM904GMMA26MMA_64x256x16_F32F16F16_SSILNSO_5MajorE0ELSQ_1ELNSO_7ScaleInE1ELSR_1EEEEEENS4_6LayoutINS5_IJNSA_ILi2EEESB_SB_EEENS5_IJSB_NSA_ILi0EEESX_EEEEENS5_IJNS4_10UnderscoreES10_S10_EEEEENS4_13SM90_TMA_LOADENS4_14ComposedLayoutINS4_7SwizzleILi2ELi4ELi3EEENS4_18smem_ptr_flag_bitsILi16EEENSU_INS5_IJNSA_ILi8EEESG_EEENS5_IJSG_SB_EEEEEEEvNS4_8identityES13_NS14_INS15_ILi3ELi4ELi3EEES18_NSU_INS5_IJNSA_ILi64EEES19_EEENS5_IJSB_S1G_EEEEEEEvS1E_EENS_8epilogue10collective6detail29Sm90TmaWarpSpecializedAdapterINS1N_15DefaultEpilogueISI_SJ_SJ_NS1M_6thread17LinearCombinationISI_Li1EffLNS1R_9ScaleType4KindE0ELNS_15FloatRoundStyleE2ESI_EENS1_15EpilogueDefaultEEEEEvvEEEEvNT_6ParamsE --------------------------
	.section	.nv.constant0._ZN7cutlass13device_kernelINS_4gemm6kernel13GemmUniversalIN4cute5tupleIJiiiiEEENS1_10collective13CollectiveMmaINS1_34MainloopSm90TmaGmmaWarpSpecializedILi7ENS5_IJNS4_1CILi1EEESB_SB_EEENS1_35KernelTmaWarpSpecializedCooperativeEEENS5_IJNSA_ILi256EEESF_NSA_ILi32EEEEEENS_6half_tENS5_IJlSB_lEEESI_NS5_IJSB_llEEENS4_8TiledMMAINS4_8MMA_AtomIJNS4_4SM904GMMA26MMA_64x256x16_F32F16F16_SSILNSO_5MajorE0ELSQ_1ELNSO_7ScaleInE1ELSR_1EEEEEENS4_6LayoutINS5_IJNSA_ILi2EEESB_SB_EEENS5_IJSB_NSA_ILi0EEESX_EEEEENS5_IJNS4_10UnderscoreES10_S10_EEEEENS4_13SM90_TMA_LOADENS4_14ComposedLayoutINS4_7SwizzleILi2ELi4ELi3EEENS4_18smem_ptr_flag_bitsILi16EEENSU_INS5_IJNSA_ILi8EEESG_EEENS5_IJSG_SB_EEEEEEEvNS4_8identityES13_NS14_INS15_ILi3ELi4ELi3EEES18_NSU_INS5_IJNSA_ILi64EEES19_EEENS5_IJSB_S1G_EEEEEEEvS1E_EENS_8epilogue10collective6detail29Sm90TmaWarpSpecializedAdapterINS1N_15DefaultEpilogueISI_SJ_SJ_NS1M_6thread17LinearCombinationISI_Li1EffLNS1R_9ScaleType4KindE0ELNS_15FloatRoundStyleE2ESI_EENS1_15EpilogueDefaultEEEEEvvEEEEvNT_6ParamsE,"a",@progbits
	.sectionflags	@""
	.align	4
.nv.constant0._ZN7cutlass13device_kernelINS_4gemm6kernel13GemmUniversalIN4cute5tupleIJiiiiEEENS1_10collective13CollectiveMmaINS1_34MainloopSm90TmaGmmaWarpSpecializedILi7ENS5_IJNS4_1CILi1EEESB_SB_EEENS1_35KernelTmaWarpSpecializedCooperativeEEENS5_IJNSA_ILi256EEESF_NSA_ILi32EEEEEENS_6half_tENS5_IJlSB_lEEESI_NS5_IJSB_llEEENS4_8TiledMMAINS4_8MMA_AtomIJNS4_4SM904GMMA26MMA_64x256x16_F32F16F16_SSILNSO_5MajorE0ELSQ_1ELNSO_7ScaleInE1ELSR_1EEEEEENS4_6LayoutINS5_IJNSA_ILi2EEESB_SB_EEENS5_IJSB_NSA_ILi0EEESX_EEEEENS5_IJNS4_10UnderscoreES10_S10_EEEEENS4_13SM90_TMA_LOADENS4_14ComposedLayoutINS4_7SwizzleILi2ELi4ELi3EEENS4_18smem_ptr_flag_bitsILi16EEENSU_INS5_IJNSA_ILi8EEESG_EEENS5_IJSG_SB_EEEEEEEvNS4_8identityES13_NS14_INS15_ILi3ELi4ELi3EEES18_NSU_INS5_IJNSA_ILi64EEES19_EEENS5_IJSB_S1G_EEEEEEEvS1E_EENS_8epilogue10collective6detail29Sm90TmaWarpSpecializedAdapterINS1N_15DefaultEpilogueISI_SJ_SJ_NS1M_6thread17LinearCombinationISI_Li1EffLNS1R_9ScaleType4KindE0ELNS_15FloatRoundStyleE2ESI_EENS1_15EpilogueDefaultEEEEEvvEEEEvNT_6ParamsE:
	.zero		1664


//--------------------- SYMBOLS --------------------------

	.type		.nv.reservedSmem.offset0,@object
	.size		.nv.reservedSmem.offset0,0x4
	.type		__assertfail,@function
